// auto-generated by cutlass_sweep.gemm — config: {"arch": "sm_90", "cluster_m": 1, "cluster_n": 1, "dtype": "e4m3", "dtype_b": "e4m3", "layout": "nt", "stages": 4, "tile_k": 32, "tile_m": 64, "tile_n": 256}
#include "cutlass/cutlass.h"
#include "cutlass/gemm/collective/collective_builder.hpp"
#include "cutlass/gemm/device/gemm_universal_adapter.h"
#include "cutlass/gemm/kernel/gemm_universal.hpp"
#include "cutlass/epilogue/collective/collective_builder.hpp"

using ElemA = cutlass::float_e4m3_t;
using ElemB = cutlass::float_e4m3_t;
using ElemCD = cutlass::float_e4m3_t;
using Acc  = float;
using TileShape    = cute::Shape<cute::_64, cute::_256, cute::_32>;
using ClusterShape = cute::Shape<cute::_1, cute::_1, cute::_1>;

using CollectiveEpilogue = typename cutlass::epilogue::collective::CollectiveBuilder<
    cutlass::arch::Sm90, cutlass::arch::OpClassTensorOp,
    TileShape, ClusterShape,
    cutlass::epilogue::collective::EpilogueTileAuto,
    Acc, Acc,
    ElemCD, cutlass::layout::RowMajor, 128 / cutlass::sizeof_bits<ElemCD>::value,
    ElemCD, cutlass::layout::RowMajor, 128 / cutlass::sizeof_bits<ElemCD>::value,
    cutlass::epilogue::collective::EpilogueScheduleAuto
  >::CollectiveOp;

using CollectiveMainloop = typename cutlass::gemm::collective::CollectiveBuilder<
    cutlass::arch::Sm90, cutlass::arch::OpClassTensorOp,
    ElemA, cutlass::layout::RowMajor, 128 / cutlass::sizeof_bits<ElemA>::value,
    ElemB, cutlass::layout::ColumnMajor, 128 / cutlass::sizeof_bits<ElemB>::value,
    Acc,
    TileShape, ClusterShape,
    cutlass::gemm::collective::StageCount<4>,
    cutlass::gemm::collective::KernelScheduleAuto
  >::CollectiveOp;

using GemmKernel = cutlass::gemm::kernel::GemmUniversal<
    cute::Shape<int,int,int,int>,
    CollectiveMainloop,
    CollectiveEpilogue
>;
using Gemm = cutlass::gemm::device::GemmUniversalAdapter<GemmKernel>;

// Force the device kernel symbol into the cubin without needing a host main.
auto* _anchor = &cutlass::device_kernel<GemmKernel>;


// ===== COMPILED SASS (sm_90a) =====

	.target	sm_90a

	.elftype	@"ET_EXEC"


//--------------------- .note.nv.tkinfo           --------------------------
	.section	.note.nv.tkinfo,"",@"SHT_NOTE"
	.sectionflags	@"SHF_NOTE_NV_TKINFO"
	.tkinfo
        /*0018*/ 	.word	0x00000002
        /*0030*/ 	.string	""
        /*0030*/ 	.string	"ptxas"
        /*0030*/ 	.string	"Cuda compilation tools, release 13.0, V13.0.88"
        /*0030*/ 	.string	"Build cuda_13.0.r13.0/compiler.36424714_0"
        /*0030*/ 	.string	"-arch sm_90a -m 64 "



//--------------------- .note.nv.cuinfo           --------------------------
	.section	.note.nv.cuinfo,"",@"SHT_NOTE"
	.sectionflags	@"SHF_NOTE_NV_CUINFO"
        /*0018*/ 	.short	0x0002
        /*001a*/ 	.short	0x005a
        /*001c*/ 	.short	0x0082
	.zero		2


//--------------------- .nv.info                  --------------------------
	.section	.nv.info,"",@"SHT_CUDA_INFO"
	.align	4


	//----- nvinfo : EIATTR_REGCOUNT
	.align		4
        /*0000*/ 	.byte	0x04, 0x2f
        /*0002*/ 	.short	(.L_12 - .L_11)
	.align		4
.L_11:
        /*0004*/ 	.word	index@(_ZN7cutlass13device_kernelINS_4gemm6kernel13GemmUniversalIN4cute5tupleIJiiiiEEENS1_10collective13CollectiveMmaINS1_37MainloopSm90TmaGmmaWarpSpecializedFP8ILi4ENS5_IJNS4_1CILi1EEESB_SB_EEENS1_32KernelTmaWarpSpecializedPingpongEEENS5_IJNSA_ILi64EEENSA_ILi256EEENSA_ILi32EEEEEENS_12float_e4m3_tENS5_IJlSB_lEEESJ_SK_NS4_8TiledMMAINS4_8MMA_AtomIJNS4_4SM904GMMA31MMA_64x256x32_F32E4M3E4M3_SS_TNILNSO_7ScaleInE1ELSQ_1EEEEEENS4_6LayoutISC_NS5_IJNSA_ILi0EEESU_SU_EEEEENS5_IJNS4_10UnderscoreESX_SX_EEEEENS4_13SM90_TMA_LOADENS4_14ComposedLayoutINS4_7SwizzleILi1ELi4ELi3EEENS4_18smem_ptr_flag_bitsILi8EEENST_INS5_IJNSA_ILi8EEESH_EEENS5_IJSH_SB_EEEEEEEvNS4_8identityES10_S1A_vS1B_EENS_8epilogue10collective6detail29Sm90TmaWarpSpecializedAdapterINS1E_15DefaultEpilogueISJ_SK_SK_NS1D_6thread17LinearCombinationISJ_Li1EffLNS1I_9ScaleType4KindE0ELNS_15FloatRoundStyleE2ESJ_EENS1_15EpilogueDefaultEEEEEvvEEEEvNT_6ParamsE)
        /*0008*/ 	.word	0x000000a8


	//----- nvinfo : EIATTR_FRAME_SIZE
	.align		4
.L_12:
        /*000c*/ 	.byte	0x04, 0x11
        /*000e*/ 	.short	(.L_14 - .L_13)
	.align		4
.L_13:
        /*0010*/ 	.word	index@(_ZN7cutlass13device_kernelINS_4gemm6kernel13GemmUniversalIN4cute5tupleIJiiiiEEENS1_10collective13CollectiveMmaINS1_37MainloopSm90TmaGmmaWarpSpecializedFP8ILi4ENS5_IJNS4_1CILi1EEESB_SB_EEENS1_32KernelTmaWarpSpecializedPingpongEEENS5_IJNSA_ILi64EEENSA_ILi256EEENSA_ILi32EEEEEENS_12float_e4m3_tENS5_IJlSB_lEEESJ_SK_NS4_8TiledMMAINS4_8MMA_AtomIJNS4_4SM904GMMA31MMA_64x256x32_F32E4M3E4M3_SS_TNILNSO_7ScaleInE1ELSQ_1EEEEEENS4_6LayoutISC_NS5_IJNSA_ILi0EEESU_SU_EEEEENS5_IJNS4_10UnderscoreESX_SX_EEEEENS4_13SM90_TMA_LOADENS4_14ComposedLayoutINS4_7SwizzleILi1ELi4ELi3EEENS4_18smem_ptr_flag_bitsILi8EEENST_INS5_IJNSA_ILi8EEESH_EEENS5_IJSH_SB_EEEEEEEvNS4_8identityES10_S1A_vS1B_EENS_8epilogue10collective6detail29Sm90TmaWarpSpecializedAdapterINS1E_15DefaultEpilogueISJ_SK_SK_NS1D_6thread17LinearCombinationISJ_Li1EffLNS1I_9ScaleType4KindE0ELNS_15FloatRoundStyleE2ESJ_EENS1_15EpilogueDefaultEEEEEvvEEEEvNT_6ParamsE)
        /*0014*/ 	.word	0x00000110


	//----- nvinfo : EIATTR_MIN_STACK_SIZE
	.align		4
.L_14:
        /*0018*/ 	.byte	0x04, 0x12
        /*001a*/ 	.short	(.L_16 - .L_15)
	.align		4
.L_15:
        /*001c*/ 	.word	index@(_ZN7cutlass13device_kernelINS_4gemm6kernel13GemmUniversalIN4cute5tupleIJiiiiEEENS1_10collective13CollectiveMmaINS1_37MainloopSm90TmaGmmaWarpSpecializedFP8ILi4ENS5_IJNS4_1CILi1EEESB_SB_EEENS1_32KernelTmaWarpSpecializedPingpongEEENS5_IJNSA_ILi64EEENSA_ILi256EEENSA_ILi32EEEEEENS_12float_e4m3_tENS5_IJlSB_lEEESJ_SK_NS4_8TiledMMAINS4_8MMA_AtomIJNS4_4SM904GMMA31MMA_64x256x32_F32E4M3E4M3_SS_TNILNSO_7ScaleInE1ELSQ_1EEEEEENS4_6LayoutISC_NS5_IJNSA_ILi0EEESU_SU_EEEEENS5_IJNS4_10UnderscoreESX_SX_EEEEENS4_13SM90_TMA_LOADENS4_14ComposedLayoutINS4_7SwizzleILi1ELi4ELi3EEENS4_18smem_ptr_flag_bitsILi8EEENST_INS5_IJNSA_ILi8EEESH_EEENS5_IJSH_SB_EEEEEEEvNS4_8identityES10_S1A_vS1B_EENS_8epilogue10collective6detail29Sm90TmaWarpSpecializedAdapterINS1E_15DefaultEpilogueISJ_SK_SK_NS1D_6thread17LinearCombinationISJ_Li1EffLNS1I_9ScaleType4KindE0ELNS_15FloatRoundStyleE2ESJ_EENS1_15EpilogueDefaultEEEEEvvEEEEvNT_6ParamsE)
        /*0020*/ 	.word	0x00000110
.L_16:


//--------------------- .nv.compat                --------------------------
	.section	.nv.compat,"",@"SHT_CUDA_COMPAT_INFO"
	.align	4
        /*0000*/ 	.byte	0x02, 0x09, 0x01, 0x00, 0x02, 0x02, 0x04, 0x00, 0x02, 0x05, 0x05, 0x00, 0x03, 0x07, 0x01, 0x01
        /*0010*/ 	.byte	0x02, 0x03, 0x01, 0x00, 0x02, 0x06, 0x01, 0x00, 0x04, 0x0b, 0x08, 0x00, 0x00, 0x00, 0x00, 0x00
        /*0020*/ 	.byte	0x00, 0x00, 0x00, 0x00


//--------------------- .nv.info._ZN7cutlass13device_kernelINS_4gemm6kernel13GemmUniversalIN4cute5tupleIJiiiiEEENS1_10collective13CollectiveMmaINS1_37MainloopSm90TmaGmmaWarpSpecializedFP8ILi4ENS5_IJNS4_1CILi1EEESB_SB_EEENS1_32KernelTmaWarpSpecializedPingpongEEENS5_IJNSA_ILi64EEENSA_ILi256EEENSA_ILi32EEEEEENS_12float_e4m3_tENS5_IJlSB_lEEESJ_SK_NS4_8TiledMMAINS4_8MMA_AtomIJNS4_4SM904GMMA31MMA_64x256x32_F32E4M3E4M3_SS_TNILNSO_7ScaleInE1ELSQ_1EEEEEENS4_6LayoutISC_NS5_IJNSA_ILi0EEESU_SU_EEEEENS5_IJNS4_10UnderscoreESX_SX_EEEEENS4_13SM90_TMA_LOADENS4_14ComposedLayoutINS4_7SwizzleILi1ELi4ELi3EEENS4_18smem_ptr_flag_bitsILi8EEENST_INS5_IJNSA_ILi8EEESH_EEENS5_IJSH_SB_EEEEEEEvNS4_8identityES10_S1A_vS1B_EENS_8epilogue10collective6detail29Sm90TmaWarpSpecializedAdapterINS1E_15DefaultEpilogueISJ_SK_SK_NS1D_6thread17LinearCombinationISJ_Li1EffLNS1I_9ScaleType4KindE0ELNS_15FloatRoundStyleE2ESJ_EENS1_15EpilogueDefaultEEEEEvvEEEEvNT_6ParamsE --------------------------
	.section	.nv.info._ZN7cutlass13device_kernelINS_4gemm6kernel13GemmUniversalIN4cute5tupleIJiiiiEEENS1_10collective13CollectiveMmaINS1_37MainloopSm90TmaGmmaWarpSpecializedFP8ILi4ENS5_IJNS4_1CILi1EEESB_SB_EEENS1_32KernelTmaWarpSpecializedPingpongEEENS5_IJNSA_ILi64EEENSA_ILi256EEENSA_ILi32EEEEEENS_12float_e4m3_tENS5_IJlSB_lEEESJ_SK_NS4_8TiledMMAINS4_8MMA_AtomIJNS4_4SM904GMMA31MMA_64x256x32_F32E4M3E4M3_SS_TNILNSO_7ScaleInE1ELSQ_1EEEEEENS4_6LayoutISC_NS5_IJNSA_ILi0EEESU_SU_EEEEENS5_IJNS4_10UnderscoreESX_SX_EEEEENS4_13SM90_TMA_LOADENS4_14ComposedLayoutINS4_7SwizzleILi1ELi4ELi3EEENS4_18smem_ptr_flag_bitsILi8EEENST_INS5_IJNSA_ILi8EEESH_EEENS5_IJSH_SB_EEEEEEEvNS4_8identityES10_S1A_vS1B_EENS_8epilogue10collective6detail29Sm90TmaWarpSpecializedAdapterINS1E_15DefaultEpilogueISJ_SK_SK_NS1D_6thread17LinearCombinationISJ_Li1EffLNS1I_9ScaleType4KindE0ELNS_15FloatRoundStyleE2ESJ_EENS1_15EpilogueDefaultEEEEEvvEEEEvNT_6ParamsE,"",@"SHT_CUDA_INFO"
	.sectionflags	@""
	.align	4


	//----- nvinfo : EIATTR_CUDA_API_VERSION
	.align		4
        /*0000*/ 	.byte	0x04, 0x37
        /*0002*/ 	.short	(.L_18 - .L_17)
.L_17:
        /*0004*/ 	.word	0x00000082


	//----- nvinfo : EIATTR_KPARAM_INFO
	.align		4
.L_18:
        /*0008*/ 	.byte	0x04, 0x17
        /*000a*/ 	.short	(.L_20 - .L_19)
.L_19:
        /*000c*/ 	.word	0x00000000
        /*0010*/ 	.short	0x0000
        /*0012*/ 	.short	0x0070
        /*0014*/ 	.byte	0x00, 0xf0, 0x01, 0x10


	//----- nvinfo : EIATTR_SPARSE_MMA_MASK
	.align		4
.L_20:
        /*0018*/ 	.byte	0x03, 0x50
        /*001a*/ 	.short	0x0000


	//----- nvinfo : EIATTR_MAXREG_COUNT
	.align		4
        /*001c*/ 	.byte	0x03, 0x1b
        /*001e*/ 	.short	0x00a8


	//----- nvinfo : EIATTR_NUM_BARRIERS
	.align		4
        /*0020*/ 	.byte	0x02, 0x4c
        /*0022*/ 	.byte	0x01
	.zero		1


	//----- nvinfo : EIATTR_ANNOTATIONS
	.align		4
        /*0024*/ 	.byte	0x04, 0x55
        /*0026*/ 	.short	(.L_22 - .L_21)


	//   ....[0]....
.L_21:
        /*0028*/ 	.word	0x00000001
        /*002c*/ 	.byte	0xa0, 0x09, 0x00, 0x00, 0x01, 0x00, 0x00, 0x00, 0xb0, 0x0b, 0x00, 0x00, 0x01, 0x00, 0x00, 0x00
        /* <DEDUP_REMOVED lines=203> */
        /*0cec*/ 	.byte	0xa0, 0xff, 0x00, 0x00


	//----- nvinfo : EIATTR_MERCURY_ISA_VERSION
	.align		4
.L_22:
        /*0cf0*/ 	.byte	0x03, 0x5f
        /*0cf2*/ 	.short	0x0101


	//----- nvinfo : EIATTR_INT_WARP_WIDE_INSTR_OFFSETS
	.align		4
        /*0cf4*/ 	.byte	0x04, 0x31
        /*0cf6*/ 	.short	(.L_24 - .L_23)


	//   ....[0]....
.L_23:
        /*0cf8*/ 	.word	0x000004b0


	//   ....[1]....
        /*0cfc*/ 	.word	0x000004c0


	//   ....[2]....
        /*0d00*/ 	.word	0x00000530


	//   ....[3]....
        /*0d04*/ 	.word	0x00000540


	//   ....[4]....
        /*0d08*/ 	.word	0x00000550


	//   ....[5]....
        /*0d0c*/ 	.word	0x00000570


	//   ....[6]....
        /*0d10*/ 	.word	0x000005d0


	//   ....[7]....
        /*0d14*/ 	.word	0x000005f0


	//----- nvinfo : EIATTR_COOP_GROUP_MASK_REGIDS
	.align		4
.L_24:
        /*0d18*/ 	.byte	0x04, 0x29
        /*0d1a*/ 	.short	(.L_26 - .L_25)


	//   ....[0]....
.L_25:
        /*0d1c*/ 	.word	0xffffffff


	//   ....[1]....
        /*0d20*/ 	.word	0xffffffff


	//   ....[2]....
        /*0d24*/ 	.word	0xffffffff


	//   ....[3]....
        /*0d28*/ 	.word	0xffffffff


	//   ....[4]....
        /*0d2c*/ 	.word	0xffffffff


	//   ....[5]....
        /*0d30*/ 	.word	0xffffffff


	//----- nvinfo : EIATTR_COOP_GROUP_INSTR_OFFSETS
	.align		4
.L_26:
        /*0d34*/ 	.byte	0x04, 0x28
        /*0d36*/ 	.short	(.L_28 - .L_27)


	//   ....[0]....
.L_27:
        /*0d38*/ 	.word	0x00000060


	//   ....[1]....
        /*0d3c*/ 	.word	0x00000090


	//   ....[2]....
        /*0d40*/ 	.word	0x00000190


	//   ....[3]....
        /*0d44*/ 	.word	0x000003a0


	//   ....[4]....
        /*0d48*/ 	.word	0x000003e0


	//   ....[5]....
        /*0d4c*/ 	.word	0x00000420


	//----- nvinfo : EIATTR_REG_RECONFIG
	.align		4
.L_28:
        /*0d50*/ 	.byte	0x01, 0x54
	.zero		2


	//----- nvinfo : EIATTR_MBARRIER_INSTR_OFFSETS
	.align		4
        /*0d54*/ 	.byte	0x04, 0x39
        /*0d56*/ 	.short	(.L_30 - .L_29)


	//   ....[0]....
.L_29:
        /*0d58*/ 	.word	0x00000310
        /*0d5c*/ 	.word	0x000000ff
        /*0d60*/ 	.word	0x00000000
        /*0d64*/ 	.short	0x0100
        /*0d66*/ 	.byte	0x09
	.zero		1


	//   ....[1]....
        /*0d68*/ 	.word	0x00000320
        /*0d6c*/ 	.word	0x000000ff
        /*0d70*/ 	.word	0x00000020
        /*0d74*/ 	.short	0x0100
        /*0d76*/ 	.byte	0x09
	.zero		1


	//   ....[2]....
        /*0d78*/ 	.word	0x00000330
        /*0d7c*/ 	.word	0x000000ff
        /*0d80*/ 	.word	0x00000008
        /*0d84*/ 	.short	0x0100
        /*0d86*/ 	.byte	0x09
	.zero		1


	//   ....[3]....
        /*0d88*/ 	.word	0x00000340
        /*0d8c*/ 	.word	0x000000ff
        /*0d90*/ 	.word	0x00000028
        /*0d94*/ 	.short	0x0100
        /*0d96*/ 	.byte	0x09
	.zero		1


	//   ....[4]....
        /*0d98*/ 	.word	0x00000350
        /*0d9c*/ 	.word	0x000000ff
        /*0da0*/ 	.word	0x00000010
        /*0da4*/ 	.short	0x0100
        /*0da6*/ 	.byte	0x09
	.zero		1


	//   ....[5]....
        /*0da8*/ 	.word	0x00000360
        /*0dac*/ 	.word	0x000000ff
        /*0db0*/ 	.word	0x00000030
        /*0db4*/ 	.short	0x0100
        /*0db6*/ 	.byte	0x09
	.zero		1


	//   ....[6]....
        /*0db8*/ 	.word	0x00000370
        /*0dbc*/ 	.word	0x000000ff
        /*0dc0*/ 	.word	0x00000018
        /*0dc4*/ 	.short	0x0100
        /*0dc6*/ 	.byte	0x09
	.zero		1


	//   ....[7]....
        /*0dc8*/ 	.word	0x00000380
        /*0dcc*/ 	.word	0x000000ff
        /*0dd0*/ 	.word	0x00000038
        /*0dd4*/ 	.short	0x0100
        /*0dd6*/ 	.byte	0x09
	.zero		1


	//   ....[8]....
        /*0dd8*/ 	.word	0x00000610
        /*0ddc*/ 	.word	0x000000ff
        /*0de0*/ 	.word	0x00000070
        /*0de4*/ 	.short	0x0100
        /*0de6*/ 	.byte	0x09
	.zero		1


	//   ....[9]....
        /*0de8*/ 	.word	0x00000620
        /*0dec*/ 	.word	0x000000ff
        /*0df0*/ 	.word	0x00000078
        /*0df4*/ 	.short	0x0100
        /*0df6*/ 	.byte	0x09
	.zero		1


	//   ....[10]....
        /*0df8*/ 	.word	0x00000660
        /*0dfc*/ 	.word	0x000000ff
        /*0e00*/ 	.word	0x00000050
        /*0e04*/ 	.short	0x0100
        /*0e06*/ 	.byte	0x0a
	.zero		1


	//   ....[11]....
        /*0e08*/ 	.word	0x00000680
        /*0e0c*/ 	.word	0x000000ff
        /*0e10*/ 	.word	0x00000058
        /*0e14*/ 	.short	0x0100
        /*0e16*/ 	.byte	0x0a
	.zero		1


	//   ....[12]....
        /*0e18*/ 	.word	0x00000690
        /*0e1c*/ 	.word	0x000000ff
        /*0e20*/ 	.word	0x00000060
        /*0e24*/ 	.short	0x0100
        /*0e26*/ 	.byte	0x0a
	.zero		1


	//   ....[13]....
        /*0e28*/ 	.word	0x000006a0
        /*0e2c*/ 	.word	0x000000ff
        /*0e30*/ 	.word	0x00000068
        /*0e34*/ 	.short	0x0100
        /*0e36*/ 	.byte	0x0a
	.zero		1


	//   ....[14]....
        /*0e38*/ 	.word	0x00001620
        /*0e3c*/ 	.word	0x000000ff
        /*0e40*/ 	.word	0xfffffff8
        /*0e44*/ 	.short	0x010a
        /*0e46*/ 	.byte	0x11
	.zero		1


	//   ....[15]....
        /*0e48*/ 	.word	0x00002000
        /*0e4c*/ 	.word	0x000000ff
        /*0e50*/ 	.word	0x00000000
        /*0e54*/ 	.short	0x010a
        /*0e56*/ 	.byte	0x04
	.zero		1


	//   ....[16]....
        /*0e58*/ 	.word	0x00002040
        /*0e5c*/ 	.word	0x000000ff
        /*0e60*/ 	.word	0x00000000
        /*0e64*/ 	.short	0x010a
        /*0e66*/ 	.byte	0x04
	.zero		1


	//   ....[17]....
        /*0e68*/ 	.word	0x000031d0
        /*0e6c*/ 	.word	0x000000ff
        /*0e70*/ 	.word	0x00000000
        /*0e74*/ 	.short	0x010a
        /*0e76*/ 	.byte	0x08
	.zero		1


	//   ....[18]....
        /*0e78*/ 	.word	0x00003210
        /*0e7c*/ 	.word	0x000000ff
        /*0e80*/ 	.word	0x00000000
        /*0e84*/ 	.short	0x010a
        /*0e86*/ 	.byte	0x08
	.zero		1


	//   ....[19]....
        /*0e88*/ 	.word	0x00004210
        /*0e8c*/ 	.word	0x000000ff
        /*0e90*/ 	.word	0x00000000
        /*0e94*/ 	.short	0x0101
        /*0e96*/ 	.byte	0x06
	.zero		1


	//   ....[20]....
        /*0e98*/ 	.word	0x000052c0
        /*0e9c*/ 	.word	0x000000e3
        /*0ea0*/ 	.word	0x00000000
        /*0ea4*/ 	.short	0x0101
        /*0ea6*/ 	.byte	0x24
	.zero		1


	//   ....[21]....
        /*0ea8*/ 	.word	0x000053c0
        /*0eac*/ 	.word	0x000000ff
        /*0eb0*/ 	.word	0x00000000
        /*0eb4*/ 	.short	0x0101
        /*0eb6*/ 	.byte	0x04
	.zero		1


	//   ....[22]....
        /*0eb8*/ 	.word	0x00005430
        /*0ebc*/ 	.word	0x000000ff
        /*0ec0*/ 	.word	0x00000008
        /*0ec4*/ 	.short	0x010a
        /*0ec6*/ 	.byte	0x11
	.zero		1


	//   ....[23]....
        /*0ec8*/ 	.word	0x0000e5b0
        /*0ecc*/ 	.word	0x00000000
        /*0ed0*/ 	.word	0x00000000
        /*0ed4*/ 	.short	0x0101
        /*0ed6*/ 	.byte	0x24
	.zero		1


	//   ....[24]....
        /*0ed8*/ 	.word	0x0000f0b0
        /*0edc*/ 	.word	0x0000000b
        /*0ee0*/ 	.word	0x00000020
        /*0ee4*/ 	.short	0x010a
        /*0ee6*/ 	.byte	0x3f
	.zero		1


	//   ....[25]....
        /*0ee8*/ 	.word	0x0000f470
        /*0eec*/ 	.word	0x00000003
        /*0ef0*/ 	.word	0x00000078
        /*0ef4*/ 	.short	0x0101
        /*0ef6*/ 	.byte	0x3f
	.zero		1


	//   ....[26]....
        /*0ef8*/ 	.word	0x0000fc90
        /*0efc*/ 	.word	0x00000007
        /*0f00*/ 	.word	0x00000000
        /*0f04*/ 	.short	0x010a
        /*0f06*/ 	.byte	0x3f
	.zero		1


	//   ....[27]....
        /*0f08*/ 	.word	0x0000fd10
        /*0f0c*/ 	.word	0x00000009
        /*0f10*/ 	.word	0x00000000
        /*0f14*/ 	.short	0x010a
        /*0f16*/ 	.byte	0x3f
	.zero		1


	//   ....[28]....
        /*0f18*/ 	.word	0x0000fda0
        /*0f1c*/ 	.word	0x00000006
        /*0f20*/ 	.word	0x00000000
        /*0f24*/ 	.short	0x010a
        /*0f26*/ 	.byte	0x3f
	.zero		1


	//   ....[29]....
        /*0f28*/ 	.word	0x0000fe30
        /*0f2c*/ 	.word	0x00000003
        /*0f30*/ 	.word	0x00000000
        /*0f34*/ 	.short	0x010a
        /*0f36*/ 	.byte	0x3f
	.zero		1


	//   ....[30]....
        /*0f38*/ 	.word	0x0000fea0
        /*0f3c*/ 	.word	0x00000003
        /*0f40*/ 	.word	0xfffffff8
        /*0f44*/ 	.short	0x010a
        /*0f46*/ 	.byte	0x3f
	.zero		1


	//   ....[31]....
        /*0f48*/ 	.word	0x0000ff00
        /*0f4c*/ 	.word	0x00000003
        /*0f50*/ 	.word	0x00000000
        /*0f54*/ 	.short	0x010a
        /*0f56*/ 	.byte	0x3f
	.zero		1


	//   ....[32]....
        /*0f58*/ 	.word	0x0000ff70
        /*0f5c*/ 	.word	0x00000000
        /*0f60*/ 	.word	0x00000000
        /*0f64*/ 	.short	0x010a
        /*0f66*/ 	.byte	0x3f
	.zero		1


	//   ....[33]....
        /*0f68*/ 	.word	0x0000ffe0
        /*0f6c*/ 	.word	0x00000019
        /*0f70*/ 	.word	0x00000008
        /*0f74*/ 	.short	0x010a
        /*0f76*/ 	.byte	0x3f
	.zero		1


	//   ....[34]....
        /*0f78*/ 	.word	0x000100b0
        /*0f7c*/ 	.word	0x0000000b
        /*0f80*/ 	.word	0x00000020
        /*0f84*/ 	.short	0x010a
        /*0f86*/ 	.byte	0x3f
	.zero		1


	//   ....[35]....
        /*0f88*/ 	.word	0x00010190
        /*0f8c*/ 	.word	0x00000007
        /*0f90*/ 	.word	0x00000000
        /*0f94*/ 	.short	0x010a
        /*0f96*/ 	.byte	0x3f
	.zero		1


	//   ....[36]....
        /*0f98*/ 	.word	0x000101e0
        /*0f9c*/ 	.word	0x00000009
        /*0fa0*/ 	.word	0x00000000
        /*0fa4*/ 	.short	0x010a
        /*0fa6*/ 	.byte	0x3f
	.zero		1


	//   ....[37]....
        /*0fa8*/ 	.word	0x00010230
        /*0fac*/ 	.word	0x00000006
        /*0fb0*/ 	.word	0x00000000
        /*0fb4*/ 	.short	0x010a
        /*0fb6*/ 	.byte	0x3f
	.zero		1


	//----- nvinfo : EIATTR_NUM_MBARRIERS
	.align		4
.L_30:
        /*0fb8*/ 	.byte	0x03, 0x38
        /*0fba*/ 	.short	0x000e


	//----- nvinfo : EIATTR_EXIT_INSTR_OFFSETS
	.align		4
        /*0fbc*/ 	.byte	0x04, 0x1c
        /*0fbe*/ 	.short	(.L_32 - .L_31)


	//   ....[0]....
.L_31:
        /*0fc0*/ 	.word	0x000012f0


	//   ....[1]....
        /*0fc4*/ 	.word	0x00001350


	//   ....[2]....
        /*0fc8*/ 	.word	0x0000edc0


	//   ....[3]....
        /*0fcc*/ 	.word	0x0000edf0


	//   ....[4]....
        /*0fd0*/ 	.word	0x0000fe80


	//----- nvinfo : EIATTR_MAX_THREADS
	.align		4
.L_32:
        /*0fd4*/ 	.byte	0x04, 0x05
        /*0fd6*/ 	.short	(.L_34 - .L_33)
.L_33:
        /*0fd8*/ 	.word	0x00000180
        /*0fdc*/ 	.word	0x00000001
        /*0fe0*/ 	.word	0x00000001


	//----- nvinfo : EIATTR_CRS_STACK_SIZE
	.align		4
.L_34:
        /*0fe4*/ 	.byte	0x04, 0x1e
        /*0fe6*/ 	.short	(.L_36 - .L_35)
.L_35:
        /*0fe8*/ 	.word	0x00000000


	//----- nvinfo : EIATTR_CBANK_PARAM_SIZE
	.align		4
.L_36:
        /*0fec*/ 	.byte	0x03, 0x19
        /*0fee*/ 	.short	0x0470


	//----- nvinfo : EIATTR_PARAM_CBANK
	.align		4
        /*0ff0*/ 	.byte	0x04, 0x0a
        /*0ff2*/ 	.short	(.L_38 - .L_37)
	.align		4
.L_37:
        /*0ff4*/ 	.word	index@(.nv.constant0._ZN7cutlass13device_kernelINS_4gemm6kernel13GemmUniversalIN4cute5tupleIJiiiiEEENS1_10collective13CollectiveMmaINS1_37MainloopSm90TmaGmmaWarpSpecializedFP8ILi4ENS5_IJNS4_1CILi1EEESB_SB_EEENS1_32KernelTmaWarpSpecializedPingpongEEENS5_IJNSA_ILi64EEENSA_ILi256EEENSA_ILi32EEEEEENS_12float_e4m3_tENS5_IJlSB_lEEESJ_SK_NS4_8TiledMMAINS4_8MMA_AtomIJNS4_4SM904GMMA31MMA_64x256x32_F32E4M3E4M3_SS_TNILNSO_7ScaleInE1ELSQ_1EEEEEENS4_6LayoutISC_NS5_IJNSA_ILi0EEESU_SU_EEEEENS5_IJNS4_10UnderscoreESX_SX_EEEEENS4_13SM90_TMA_LOADENS4_14ComposedLayoutINS4_7SwizzleILi1ELi4ELi3EEENS4_18smem_ptr_flag_bitsILi8EEENST_INS5_IJNSA_ILi8EEESH_EEENS5_IJSH_SB_EEEEEEEvNS4_8identityES10_S1A_vS1B_EENS_8epilogue10collective6detail29Sm90TmaWarpSpecializedAdapterINS1E_15DefaultEpilogueISJ_SK_SK_NS1D_6thread17LinearCombinationISJ_Li1EffLNS1I_9ScaleType4KindE0ELNS_15FloatRoundStyleE2ESJ_EENS1_15EpilogueDefaultEEEEEvvEEEEvNT_6ParamsE)
        /*0ff8*/ 	.short	0x0210
        /*0ffa*/ 	.short	0x0470


	//----- nvinfo : EIATTR_SW_WAR
	.align		4
.L_38:
        /*0ffc*/ 	.byte	0x04, 0x36
        /*0ffe*/ 	.short	(.L_40 - .L_39)
.L_39:
        /*1000*/ 	.word	0x00000008
.L_40:


//--------------------- .nv.callgraph             --------------------------
	.section	.nv.callgraph,"",@"SHT_CUDA_CALLGRAPH"
	.align	4
	.sectionentsize	8
	.align		4
        /*0000*/ 	.word	0x00000000
	.align		4
        /*0004*/ 	.word	0xffffffff
	.align		4
        /*0008*/ 	.word	0x00000000
	.align		4
        /*000c*/ 	.word	0xfffffffe
	.align		4
        /*0010*/ 	.word	0x00000000
	.align		4
        /*0014*/ 	.word	0xfffffffd
	.align		4
        /*0018*/ 	.word	0x00000000
	.align		4
        /*001c*/ 	.word	0xfffffffc


//--------------------- .nv.constant4             --------------------------
	.section	.nv.constant4,"a",@progbits
	.align	8
	.align		8
.nv.constant4:
        /*0000*/ 	.dword	_ZN40_INTERNAL_180da393_4_k_cu_c9a32e39_157614cuda3std3__45__cpo5beginE
	.align		8
        /*0008*/ 	.dword	_ZN40_INTERNAL_180da393_4_k_cu_c9a32e39_157614cuda3std3__45__cpo3endE
	.align		8
        /*0010*/ 	.dword	_ZN40_INTERNAL_180da393_4_k_cu_c9a32e39_157614cuda3std3__45__cpo6cbeginE
	.align		8
        /*0018*/ 	.dword	_ZN40_INTERNAL_180da393_4_k_cu_c9a32e39_157614cuda3std3__45__cpo4cendE
	.align		8
        /*0020*/ 	.dword	_ZN40_INTERNAL_180da393_4_k_cu_c9a32e39_157614cuda3std3__442_GLOBAL__N__180da393_4_k_cu_c9a32e39_157616ignoreE
	.align		8
        /*0028*/ 	.dword	_ZN40_INTERNAL_180da393_4_k_cu_c9a32e39_157614cuda3std3__419piecewise_constructE
	.align		8
        /*0030*/ 	.dword	_ZN40_INTERNAL_180da393_4_k_cu_c9a32e39_157614cuda3std3__48in_placeE
	.align		8
        /*0038*/ 	.dword	_ZN40_INTERNAL_180da393_4_k_cu_c9a32e39_157614cuda3std6ranges3__45__cpo4swapE
	.align		8
        /*0040*/ 	.dword	_ZN40_INTERNAL_180da393_4_k_cu_c9a32e39_157614cuda3std6ranges3__45__cpo9iter_moveE
	.align		8
        /*0048*/ 	.dword	_ZN40_INTERNAL_180da393_4_k_cu_c9a32e39_157614cute7productE
	.align		8
        /*0050*/ 	.dword	_ZN40_INTERNAL_180da393_4_k_cu_c9a32e39_157614cute1_E


//--------------------- .text._ZN7cutlass13device_kernelINS_4gemm6kernel13GemmUniversalIN4cute5tupleIJiiiiEEENS1_10collective13CollectiveMmaINS1_37MainloopSm90TmaGmmaWarpSpecializedFP8ILi4ENS5_IJNS4_1CILi1EEESB_SB_EEENS1_32KernelTmaWarpSpecializedPingpongEEENS5_IJNSA_ILi64EEENSA_ILi256EEENSA_ILi32EEEEEENS_12float_e4m3_tENS5_IJlSB_lEEESJ_SK_NS4_8TiledMMAINS4_8MMA_AtomIJNS4_4SM904GMMA31MMA_64x256x32_F32E4M3E4M3_SS_TNILNSO_7ScaleInE1ELSQ_1EEEEEENS4_6LayoutISC_NS5_IJNSA_ILi0EEESU_SU_EEEEENS5_IJNS4_10UnderscoreESX_SX_EEEEENS4_13SM90_TMA_LOADENS4_14ComposedLayoutINS4_7SwizzleILi1ELi4ELi3EEENS4_18smem_ptr_flag_bitsILi8EEENST_INS5_IJNSA_ILi8EEESH_EEENS5_IJSH_SB_EEEEEEEvNS4_8identityES10_S1A_vS1B_EENS_8epilogue10collective6detail29Sm90TmaWarpSpecializedAdapterINS1E_15DefaultEpilogueISJ_SK_SK_NS1D_6thread17LinearCombinationISJ_Li1EffLNS1I_9ScaleType4KindE0ELNS_15FloatRoundStyleE2ESJ_EENS1_15EpilogueDefaultEEEEEvvEEEEvNT_6ParamsE --------------------------
	.section	.text._ZN7cutlass13device_kernelINS_4gemm6kernel13GemmUniversalIN4cute5tupleIJiiiiEEENS1_10collective13CollectiveMmaINS1_37MainloopSm90TmaGmmaWarpSpecializedFP8ILi4ENS5_IJNS4_1CILi1EEESB_SB_EEENS1_32KernelTmaWarpSpecializedPingpongEEENS5_IJNSA_ILi64EEENSA_ILi256EEENSA_ILi32EEEEEENS_12float_e4m3_tENS5_IJlSB_lEEESJ_SK_NS4_8TiledMMAINS4_8MMA_AtomIJNS4_4SM904GMMA31MMA_64x256x32_F32E4M3E4M3_SS_TNILNSO_7ScaleInE1ELSQ_1EEEEEENS4_6LayoutISC_NS5_IJNSA_ILi0EEESU_SU_EEEEENS5_IJNS4_10UnderscoreESX_SX_EEEEENS4_13SM90_TMA_LOADENS4_14ComposedLayoutINS4_7SwizzleILi1ELi4ELi3EEENS4_18smem_ptr_flag_bitsILi8EEENST_INS5_IJNSA_ILi8EEESH_EEENS5_IJSH_SB_EEEEEEEvNS4_8identityES10_S1A_vS1B_EENS_8epilogue10collective6detail29Sm90TmaWarpSpecializedAdapterINS1E_15DefaultEpilogueISJ_SK_SK_NS1D_6thread17LinearCombinationISJ_Li1EffLNS1I_9ScaleType4KindE0ELNS_15FloatRoundStyleE2ESJ_EENS1_15EpilogueDefaultEEEEEvvEEEEvNT_6ParamsE,"ax",@progbits
	.align	128
.text._ZN7cutlass13device_kernelINS_4gemm6kernel13GemmUniversalIN4cute5tupleIJiiiiEEENS1_10collective13CollectiveMmaINS1_37MainloopSm90TmaGmmaWarpSpecializedFP8ILi4ENS5_IJNS4_1CILi1EEESB_SB_EEENS1_32KernelTmaWarpSpecializedPingpongEEENS5_IJNSA_ILi64EEENSA_ILi256EEENSA_ILi32EEEEEENS_12float_e4m3_tENS5_IJlSB_lEEESJ_SK_NS4_8TiledMMAINS4_8MMA_AtomIJNS4_4SM904GMMA31MMA_64x256x32_F32E4M3E4M3_SS_TNILNSO_7ScaleInE1ELSQ_1EEEEEENS4_6LayoutISC_NS5_IJNSA_ILi0EEESU_SU_EEEEENS5_IJNS4_10UnderscoreESX_SX_EEEEENS4_13SM90_TMA_LOADENS4_14ComposedLayoutINS4_7SwizzleILi1ELi4ELi3EEENS4_18smem_ptr_flag_bitsILi8EEENST_INS5_IJNSA_ILi8EEESH_EEENS5_IJSH_SB_EEEEEEEvNS4_8identityES10_S1A_vS1B_EENS_8epilogue10collective6detail29Sm90TmaWarpSpecializedAdapterINS1E_15DefaultEpilogueISJ_SK_SK_NS1D_6thread17LinearCombinationISJ_Li1EffLNS1I_9ScaleType4KindE0ELNS_15FloatRoundStyleE2ESJ_EENS1_15EpilogueDefaultEEEEEvvEEEEvNT_6ParamsE:
        .type           _ZN7cutlass13device_kernelINS_4gemm6kernel13GemmUniversalIN4cute5tupleIJiiiiEEENS1_10collective13CollectiveMmaINS1_37MainloopSm90TmaGmmaWarpSpecializedFP8ILi4ENS5_IJNS4_1CILi1EEESB_SB_EEENS1_32KernelTmaWarpSpecializedPingpongEEENS5_IJNSA_ILi64EEENSA_ILi256EEENSA_ILi32EEEEEENS_12float_e4m3_tENS5_IJlSB_lEEESJ_SK_NS4_8TiledMMAINS4_8MMA_AtomIJNS4_4SM904GMMA31MMA_64x256x32_F32E4M3E4M3_SS_TNILNSO_7ScaleInE1ELSQ_1EEEEEENS4_6LayoutISC_NS5_IJNSA_ILi0EEESU_SU_EEEEENS5_IJNS4_10UnderscoreESX_SX_EEEEENS4_13SM90_TMA_LOADENS4_14ComposedLayoutINS4_7SwizzleILi1ELi4ELi3EEENS4_18smem_ptr_flag_bitsILi8EEENST_INS5_IJNSA_ILi8EEESH_EEENS5_IJSH_SB_EEEEEEEvNS4_8identityES10_S1A_vS1B_EENS_8epilogue10collective6detail29Sm90TmaWarpSpecializedAdapterINS1E_15DefaultEpilogueISJ_SK_SK_NS1D_6thread17LinearCombinationISJ_Li1EffLNS1I_9ScaleType4KindE0ELNS_15FloatRoundStyleE2ESJ_EENS1_15EpilogueDefaultEEEEEvvEEEEvNT_6ParamsE,@function
        .size           _ZN7cutlass13device_kernelINS_4gemm6kernel13GemmUniversalIN4cute5tupleIJiiiiEEENS1_10collective13CollectiveMmaINS1_37MainloopSm90TmaGmmaWarpSpecializedFP8ILi4ENS5_IJNS4_1CILi1EEESB_SB_EEENS1_32KernelTmaWarpSpecializedPingpongEEENS5_IJNSA_ILi64EEENSA_ILi256EEENSA_ILi32EEEEEENS_12float_e4m3_tENS5_IJlSB_lEEESJ_SK_NS4_8TiledMMAINS4_8MMA_AtomIJNS4_4SM904GMMA31MMA_64x256x32_F32E4M3E4M3_SS_TNILNSO_7ScaleInE1ELSQ_1EEEEEENS4_6LayoutISC_NS5_IJNSA_ILi0EEESU_SU_EEEEENS5_IJNS4_10UnderscoreESX_SX_EEEEENS4_13SM90_TMA_LOADENS4_14ComposedLayoutINS4_7SwizzleILi1ELi4ELi3EEENS4_18smem_ptr_flag_bitsILi8EEENST_INS5_IJNSA_ILi8EEESH_EEENS5_IJSH_SB_EEEEEEEvNS4_8identityES10_S1A_vS1B_EENS_8epilogue10collective6detail29Sm90TmaWarpSpecializedAdapterINS1E_15DefaultEpilogueISJ_SK_SK_NS1D_6thread17LinearCombinationISJ_Li1EffLNS1I_9ScaleType4KindE0ELNS_15FloatRoundStyleE2ESJ_EENS1_15EpilogueDefaultEEEEEvvEEEEvNT_6ParamsE,(.L_x_331 - _ZN7cutlass13device_kernelINS_4gemm6kernel13GemmUniversalIN4cute5tupleIJiiiiEEENS1_10collective13CollectiveMmaINS1_37MainloopSm90TmaGmmaWarpSpecializedFP8ILi4ENS5_IJNS4_1CILi1EEESB_SB_EEENS1_32KernelTmaWarpSpecializedPingpongEEENS5_IJNSA_ILi64EEENSA_ILi256EEENSA_ILi32EEEEEENS_12float_e4m3_tENS5_IJlSB_lEEESJ_SK_NS4_8TiledMMAINS4_8MMA_AtomIJNS4_4SM904GMMA31MMA_64x256x32_F32E4M3E4M3_SS_TNILNSO_7ScaleInE1ELSQ_1EEEEEENS4_6LayoutISC_NS5_IJNSA_ILi0EEESU_SU_EEEEENS5_IJNS4_10UnderscoreESX_SX_EEEEENS4_13SM90_TMA_LOADENS4_14ComposedLayoutINS4_7SwizzleILi1ELi4ELi3EEENS4_18smem_ptr_flag_bitsILi8EEENST_INS5_IJNSA_ILi8EEESH_EEENS5_IJSH_SB_EEEEEEEvNS4_8identityES10_S1A_vS1B_EENS_8epilogue10collective6detail29Sm90TmaWarpSpecializedAdapterINS1E_15DefaultEpilogueISJ_SK_SK_NS1D_6thread17LinearCombinationISJ_Li1EffLNS1I_9ScaleType4KindE0ELNS_15FloatRoundStyleE2ESJ_EENS1_15EpilogueDefaultEEEEEvvEEEEvNT_6ParamsE)
        .other          _ZN7cutlass13device_kernelINS_4gemm6kernel13GemmUniversalIN4cute5tupleIJiiiiEEENS1_10collective13CollectiveMmaINS1_37MainloopSm90TmaGmmaWarpSpecializedFP8ILi4ENS5_IJNS4_1CILi1EEESB_SB_EEENS1_32KernelTmaWarpSpecializedPingpongEEENS5_IJNSA_ILi64EEENSA_ILi256EEENSA_ILi32EEEEEENS_12float_e4m3_tENS5_IJlSB_lEEESJ_SK_NS4_8TiledMMAINS4_8MMA_AtomIJNS4_4SM904GMMA31MMA_64x256x32_F32E4M3E4M3_SS_TNILNSO_7ScaleInE1ELSQ_1EEEEEENS4_6LayoutISC_NS5_IJNSA_ILi0EEESU_SU_EEEEENS5_IJNS4_10UnderscoreESX_SX_EEEEENS4_13SM90_TMA_LOADENS4_14ComposedLayoutINS4_7SwizzleILi1ELi4ELi3EEENS4_18smem_ptr_flag_bitsILi8EEENST_INS5_IJNSA_ILi8EEESH_EEENS5_IJSH_SB_EEEEEEEvNS4_8identityES10_S1A_vS1B_EENS_8epilogue10collective6detail29Sm90TmaWarpSpecializedAdapterINS1E_15DefaultEpilogueISJ_SK_SK_NS1D_6thread17LinearCombinationISJ_Li1EffLNS1I_9ScaleType4KindE0ELNS_15FloatRoundStyleE2ESJ_EENS1_15EpilogueDefaultEEEEEvvEEEEvNT_6ParamsE,@"STO_CUDA_ENTRY STV_DEFAULT"
_ZN7cutlass13device_kernelINS_4gemm6kernel13GemmUniversalIN4cute5tupleIJiiiiEEENS1_10collective13CollectiveMmaINS1_37MainloopSm90TmaGmmaWarpSpecializedFP8ILi4ENS5_IJNS4_1CILi1EEESB_SB_EEENS1_32KernelTmaWarpSpecializedPingpongEEENS5_IJNSA_ILi64EEENSA_ILi256EEENSA_ILi32EEEEEENS_12float_e4m3_tENS5_IJlSB_lEEESJ_SK_NS4_8TiledMMAINS4_8MMA_AtomIJNS4_4SM904GMMA31MMA_64x256x32_F32E4M3E4M3_SS_TNILNSO_7ScaleInE1ELSQ_1EEEEEENS4_6LayoutISC_NS5_IJNSA_ILi0EEESU_SU_EEEEENS5_IJNS4_10UnderscoreESX_SX_EEEEENS4_13SM90_TMA_LOADENS4_14ComposedLayoutINS4_7SwizzleILi1ELi4ELi3EEENS4_18smem_ptr_flag_bitsILi8EEENST_INS5_IJNSA_ILi8EEESH_EEENS5_IJSH_SB_EEEEEEEvNS4_8identityES10_S1A_vS1B_EENS_8epilogue10collective6detail29Sm90TmaWarpSpecializedAdapterINS1E_15DefaultEpilogueISJ_SK_SK_NS1D_6thread17LinearCombinationISJ_Li1EffLNS1I_9ScaleType4KindE0ELNS_15FloatRoundStyleE2ESJ_EENS1_15EpilogueDefaultEEEEEvvEEEEvNT_6ParamsE:
[----:B------:R-:W0:Y:S02]  /*0000*/  LDC R1, c[0x0][0x28] ;  /* 0x00000a00ff017b82 */ /* 0x000e240000000800 */
[----:B0-----:R-:W-:Y:S01]  /*0010*/  VIADD R1, R1, 0xfffffef0 ;  /* 0xfffffef001017836 */ /* 0x001fe20000000000 */
[----:B------:R-:W0:Y:S01]  /*0020*/  S2R R2, SR_TID.X ;  /* 0x0000000000027919 */ /* 0x000e220000002100 */
[----:B------:R-:W-:Y:S01]  /*0030*/  ELECT P0, URZ, PT ;  /* 0x00000000003f782f */ /* 0x000fe20003800000 */
[----:B------:R-:W-:Y:S01]  /*0040*/  BSSY B0, `(.L_x_0) ;  /* 0x0000014000007945 */ /* 0x000fe20003800000 */
[----:B0-----:R-:W-:-:S05]  /*0050*/  SHF.R.U32.HI R0, RZ, 0x5, R2 ;  /* 0x00000005ff007819 */ /* 0x001fca0000011602 */
[----:B------:R-:W0:Y:S02]  /*0060*/  SHFL.IDX PT, R3, R0, RZ, 0x1f ;  /* 0x00001fff00037589 */ /* 0x000e2400000e0000 */
[----:B0-----:R-:W-:Y:S02]  /*0070*/  R2UR UR8, R3 ;  /* 0x00000000030872ca */ /* 0x001fe400000e0000 */
[----:B------:R-:W-:-:S05]  /*0080*/  SHF.R.U32.HI R3, RZ, 0x7, R2 ;  /* 0x00000007ff037819 */ /* 0x000fca0000011602 */
[----:B------:R0:W1:Y:S06]  /*0090*/  SHFL.IDX PT, R4, R3, RZ, 0x1f ;  /* 0x00001fff03047589 */ /* 0x00006c00000e0000 */
[----:B------:R-:W-:Y:S02]  /*00a0*/  USHF.R.S32.HI UR4, URZ, 0x1f, UR8 ;  /* 0x0000001f3f047899 */ /* 0x000fe40008011408 */
[----:B------:R-:W-:Y:S02]  /*00b0*/  ISETP.NE.OR P0, PT, RZ, UR8, !P0 ;  /* 0x00000008ff007c0c */ /* 0x000fe4000c705670 */
[----:B------:R-:W-:-:S04]  /*00c0*/  ULEA.HI UR4, UR4, UR8, URZ, 0x2 ;  /* 0x0000000804047291 */ /* 0x000fc8000f8f103f */
[----:B------:R-:W-:-:S04]  /*00d0*/  ULOP3.LUT UR4, UR4, 0xfffffffc, URZ, 0xc0, !UPT ;  /* 0xfffffffc04047892 */ /* 0x000fc8000f8ec03f */
[----:B------:R-:W-:-:S03]  /*00e0*/  UIADD3 UR8, UR8, -UR4, URZ ;  /* 0x8000000408087290 */ /* 0x000fc6000fffe03f */
[----:B0-----:R-:W-:Y:S09]  /*00f0*/  @P0 BRA `(.L_x_1) ;  /* 0x0000000000200947 */ /* 0x001ff20003800000 */
[----:B------:R-:W-:Y:S02]  /*0100*/  ULDC.64 UR4, c[0x0][0x198] ;  /* 0x0000660000047ab9 */ /* 0x000fe40000000a00 */
[----:B------:R-:W-:Y:S02]  /*0110*/  UIADD3 UR6, UP0, UR4, 0xf0, URZ ;  /* 0x000000f004067890 */ /* 0x000fe4000ff1e03f */
[----:B------:R-:W-:Y:S02]  /*0120*/  UIADD3 UR4, UP1, UR4, 0x1f0, URZ ;  /* 0x000001f004047890 */ /* 0x000fe4000ff3e03f */
[----:B------:R-:W-:Y:S02]  /*0130*/  UIADD3.X UR7, URZ, UR5, URZ, UP0, !UPT ;  /* 0x000000053f077290 */ /* 0x000fe400087fe43f */
[----:B------:R-:W-:-:S07]  /*0140*/  UIADD3.X UR5, URZ, UR5, URZ, UP1, !UPT ;  /* 0x000000053f057290 */ /* 0x000fce0008ffe43f */
[----:B------:R0:W-:Y:S02]  /*0150*/  UTMACCTL.PF [UR6] ;  /* 0x00000000060079b9 */ /* 0x0001e40008040000 */
[----:B------:R0:W-:Y:S02]  /*0160*/  UTMACCTL.PF [UR4] ;  /* 0x00000000040079b9 */ /* 0x0001e40008040000 */
[----:B0-----:R-:W-:Y:S01]  /*0170*/  NOP ;  /* 0x0000000000007918 */ /* 0x001fe20000000000 */
.L_x_1:
[----:B------:R-:W-:Y:S05]  /*0180*/  BSYNC B0 ;  /* 0x0000000000007941 */ /* 0x000fea0003800000 */
.L_x_0:
[----:B------:R-:W0:Y:S01]  /*0190*/  SHFL.IDX PT, R5, R0, RZ, 0x1f ;  /* 0x00001fff00057589 */ /* 0x000e2200000e0000 */
[----:B-1----:R-:W-:Y:S01]  /*01a0*/  R2UR UR18, R4 ;  /* 0x00000000041272ca */ /* 0x002fe200000e0000 */
[----:B------:R-:W-:-:S04]  /*01b0*/  UISETP.NE.AND UP0, UPT, UR8, 0x3, UPT ;  /* 0x000000030800788c */ /* 0x000fc8000bf05270 */
[----:B------:R-:W-:-:S08]  /*01c0*/  UISETP.EQ.OR UP0, UPT, UR8, URZ, !UP0 ;  /* 0x0000003f0800728c */ /* 0x000fd0000c702670 */
[----:B------:R-:W-:Y:S02]  /*01d0*/  UIADD3 UR16, UR18, -0x1, URZ ;  /* 0xffffffff12107890 */ /* 0x000fe4000fffe03f */
[----:B------:R-:W-:Y:S02]  /*01e0*/  UISETP.EQ.AND UP0, UPT, UR18, URZ, UP0 ;  /* 0x0000003f1200728c */ /* 0x000fe40008702270 */
[----:B------:R-:W-:Y:S02]  /*01f0*/  UISETP.GE.U32.AND UP1, UPT, UR16, 0x2, UPT ;  /* 0x000000021000788c */ /* 0x000fe4000bf26070 */
[----:B------:R-:W-:Y:S01]  /*0200*/  USEL UR13, URZ, 0x1, !UP0 ;  /* 0x000000013f0d7887 */ /* 0x000fe2000c000000 */
[----:B0-----:R-:W-:-:S03]  /*0210*/  ISETP.NE.AND P0, PT, R5, RZ, PT ;  /* 0x000000ff0500720c */ /* 0x001fc60003f05270 */
[----:B------:R-:W-:-:S10]  /*0220*/  USEL UR13, UR13, 0x2, UP1 ;  /* 0x000000020d0d7887 */ /* 0x000fd40008800000 */
[----:B------:R-:W-:Y:S05]  /*0230*/  @P0 BRA `(.L_x_2) ;  /* 0x0000000000580947 */ /* 0x000fea0003800000 */
[----:B------:R-:W0:Y:S01]  /*0240*/  S2UR UR9, SR_CgaCtaId ;  /* 0x00000000000979c3 */ /* 0x000e220000008800 */
[----:B------:R-:W-:Y:S01]  /*0250*/  UMOV UR4, 0x400 ;  /* 0x0000040000047882 */ /* 0x000fe20000000000 */
[----:B------:R-:W-:Y:S01]  /*0260*/  UMOV UR5, 0x1 ;  /* 0x0000000100057882 */ /* 0x000fe20000000000 */
[----:B------:R-:W-:Y:S01]  /*0270*/  UMOV UR6, 0x80 ;  /* 0x0000008000067882 */ /* 0x000fe20000000000 */
[----:B------:R-:W-:Y:S01]  /*0280*/  ELECT P0, URZ, PT ;  /* 0x00000000003f782f */ /* 0x000fe20003800000 */
[----:B------:R-:W-:-:S04]  /*0290*/  UIADD3 UR6, -UR6, 0x100000, URZ ;  /* 0x0010000006067890 */ /* 0x000fc8000fffe13f */
[----:B------:R-:W-:Y:S02]  /*02a0*/  USHF.L.U32 UR7, UR6, 0xb, URZ ;  /* 0x0000000b06077899 */ /* 0x000fe4000800063f */
[----:B------:R-:W-:Y:S02]  /*02b0*/  USHF.L.U32 UR6, UR6, 0x1, URZ ;  /* 0x0000000106067899 */ /* 0x000fe4000800063f */
[----:B0-----:R-:W-:Y:S02]  /*02c0*/  ULEA UR9, UR9, UR4, 0x18 ;  /* 0x0000000409097291 */ /* 0x001fe4000f8ec03f */
[----:B------:R-:W-:-:S04]  /*02d0*/  UIADD3 UR4, -UR5, 0x100000, URZ ;  /* 0x0010000005047890 */ /* 0x000fc8000fffe13f */
[----:B------:R-:W-:Y:S02]  /*02e0*/  USHF.L.U32 UR5, UR4, 0xb, URZ ;  /* 0x0000000b04057899 */ /* 0x000fe4000800063f */
[----:B------:R-:W-:Y:S01]  /*02f0*/  USHF.L.U32 UR4, UR4, 0x1, URZ ;  /* 0x0000000104047899 */ /* 0x000fe2000800063f */
[----:B------:R-:W0:Y:S11]  /*0300*/  FENCE.VIEW.ASYNC.S ;  /* 0x00000000000073c6 */ /* 0x000e360000000000 */
[----:B0-----:R0:W1:Y:S01]  /*0310*/  SYNCS.EXCH.64 URZ, [UR9], UR4 ;  /* 0x00000004093f75b2 */ /* 0x0010620008000100 */
[----:B------:R0:W2:Y:S01]  /*0320*/  SYNCS.EXCH.64 URZ, [UR9+0x20], UR6 ;  /* 0x00002006093f75b2 */ /* 0x0000a20008000100 */
[----:B------:R0:W3:Y:S01]  /*0330*/  SYNCS.EXCH.64 URZ, [UR9+0x8], UR4 ;  /* 0x00000804093f75b2 */ /* 0x0000e20008000100 */
[----:B------:R0:W4:Y:S01]  /*0340*/  SYNCS.EXCH.64 URZ, [UR9+0x28], UR6 ;  /* 0x00002806093f75b2 */ /* 0x0001220008000100 */
[----:B------:R0:W0:Y:S01]  /*0350*/  SYNCS.EXCH.64 URZ, [UR9+0x10], UR4 ;  /* 0x00001004093f75b2 */ /* 0x0000220008000100 */
[----:B------:R0:W0:Y:S01]  /*0360*/  SYNCS.EXCH.64 URZ, [UR9+0x30], UR6 ;  /* 0x00003006093f75b2 */ /* 0x0000220008000100 */
[----:B------:R0:W0:Y:S01]  /*0370*/  SYNCS.EXCH.64 URZ, [UR9+0x18], UR4 ;  /* 0x00001804093f75b2 */ /* 0x0000220008000100 */
[----:B------:R0:W0:Y:S01]  /*0380*/  SYNCS.EXCH.64 URZ, [UR9+0x38], UR6 ;  /* 0x00003806093f75b2 */ /* 0x0000220008000100 */
[----:B------:R-:W-:Y:S01]  /*0390*/  NOP ;  /* 0x0000000000007918 */ /* 0x000fe20000000000 */
.L_x_2:
[----:B------:R-:W5:Y:S01]  /*03a0*/  SHFL.IDX PT, R5, R0, RZ, 0x1f ;  /* 0x00001fff00057589 */ /* 0x000f6200000e0000 */
[----:B------:R-:W-:Y:S01]  /*03b0*/  ELECT P0, URZ, PT ;  /* 0x00000000003f782f */ /* 0x000fe20003800000 */
[----:B------:R-:W-:Y:S01]  /*03c0*/  NOP ;  /* 0x0000000000007918 */ /* 0x000fe20000000000 */
[----:B------:R-:W-:Y:S01]  /*03d0*/  ELECT P1, URZ, PT ;  /* 0x00000000003f782f */ /* 0x000fe20003820000 */
[----:B------:R-:W1:Y:S01]  /*03e0*/  SHFL.IDX PT, R4, R0, RZ, 0x1f ;  /* 0x00001fff00047589 */ /* 0x000e6200000e0000 */
[----:B0-----:R-:W-:Y:S01]  /*03f0*/  UMOV UR4, 0x20 ;  /* 0x0000002000047882 */ /* 0x001fe20000000000 */
[----:B------:R-:W-:Y:S01]  /*0400*/  UMOV UR12, 0x80 ;  /* 0x00000080000c7882 */ /* 0x000fe20000000000 */
[----:B------:R-:W-:Y:S01]  /*0410*/  NOP ;  /* 0x0000000000007918 */ /* 0x000fe20000000000 */
[----:B------:R0:W2:Y:S01]  /*0420*/  SHFL.IDX PT, R0, R3, RZ, 0x1f ;  /* 0x00001fff03007589 */ /* 0x0000a200000e0000 */
[----:B------:R-:W-:Y:S01]  /*0430*/  ULDC.64 UR24, c[0x0][0x208] ;  /* 0x0000820000187ab9 */ /* 0x000fe20000000a00 */
[----:B0-----:R-:W-:-:S04]  /*0440*/  SHF.R.S32.HI R3, RZ, 0x1f, R2 ;  /* 0x0000001fff037819 */ /* 0x001fc80000011402 */
[----:B------:R-:W-:Y:S02]  /*0450*/  LEA.HI R3, R3, R2, RZ, 0x7 ;  /* 0x0000000203037211 */ /* 0x000fe400078f38ff */
[----:B-----5:R-:W-:Y:S02]  /*0460*/  ISETP.NE.OR P0, PT, R5, RZ, !P0 ;  /* 0x000000ff0500720c */ /* 0x020fe40004705670 */
[----:B------:R-:W-:Y:S02]  /*0470*/  LOP3.LUT R3, R3, 0xffffff80, RZ, 0xc0, !PT ;  /* 0xffffff8003037812 */ /* 0x000fe400078ec0ff */
[----:B-1----:R-:W-:-:S03]  /*0480*/  ISETP.NE.OR P1, PT, R4, RZ, !P1 ;  /* 0x000000ff0400720c */ /* 0x002fc60004f25670 */
[----:B------:R-:W-:Y:S01]  /*0490*/  IMAD.IADD R3, R2, 0x1, -R3 ;  /* 0x0000000102037824 */ /* 0x000fe200078e0a03 */
[----:B--2---:R-:W-:-:S05]  /*04a0*/  R2UR UR17, R0 ;  /* 0x00000000001172ca */ /* 0x004fca00000e0000 */
[----:B------:R-:W-:-:S04]  /*04b0*/  VOTEU.ALL UP0, P0 ;  /* 0x00000000003f7886 */ /* 0x000fc80000000000 */
[----:B------:R-:W-:Y:S01]  /*04c0*/  VOTEU.ALL UP1, P1 ;  /* 0x00000000003f7886 */ /* 0x000fe20000820000 */
[----:B------:R-:W0:Y:S01]  /*04d0*/  @!UP0 S2UR UR7, SR_CgaCtaId ;  /* 0x00000000000789c3 */ /* 0x000e220000008800 */
[----:B------:R-:W-:Y:S01]  /*04e0*/  @!UP0 UMOV UR6, 0x400 ;  /* 0x0000040000068882 */ /* 0x000fe20000000000 */
[----:B------:R-:W-:-:S04]  /*04f0*/  @!UP0 UIADD3 UR4, -UR4, 0x100000, URZ ;  /* 0x0010000004048890 */ /* 0x000fc8000fffe13f */
[----:B------:R-:W-:Y:S02]  /*0500*/  @!UP0 USHF.L.U32 UR5, UR4, 0xb, URZ ;  /* 0x0000000b04058899 */ /* 0x000fe4000800063f */
[----:B------:R-:W-:Y:S01]  /*0510*/  @!UP0 USHF.L.U32 UR4, UR4, 0x1, URZ ;  /* 0x0000000104048899 */ /* 0x000fe2000800063f */
[----:B------:R-:W-:Y:S01]  /*0520*/  @!UP1 UMOV UR10, 0x400 ;  /* 0x00000400000a9882 */ /* 0x000fe20000000000 */
[----:B------:R-:W-:Y:S01]  /*0530*/  VOTEU.ALL UP2, P1 ;  /* 0x00000000003f7886 */ /* 0x000fe20000840000 */
[----:B------:R-:W-:Y:S01]  /*0540*/  VOTEU.ALL UP3, P1 ;  /* 0x00000000003f7886 */ /* 0x000fe20000860000 */
[----:B------:R-:W-:Y:S01]  /*0550*/  VOTEU.ALL UP4, P1 ;  /* 0x00000000003f7886 */ /* 0x000fe20000880000 */
[----:B------:R-:W1:Y:S01]  /*0560*/  @!UP1 S2UR UR11, SR_CgaCtaId ;  /* 0x00000000000b99c3 */ /* 0x000e620000008800 */
[----:B------:R-:W-:Y:S01]  /*0570*/  VOTEU.ALL UP5, P1 ;  /* 0x00000000003f7886 */ /* 0x000fe200008a0000 */
[----:B------:R-:W-:Y:S01]  /*0580*/  ISETP.NE.AND P1, PT, RZ, UR18, PT ;  /* 0x00000012ff007c0c */ /* 0x000fe2000bf25270 */
[----:B0-----:R-:W-:-:S02]  /*0590*/  @!UP0 ULEA UR9, UR7, UR6, 0x18 ;  /* 0x0000000607098291 */ /* 0x001fc4000f8ec03f */
[----:B------:R-:W-:-:S04]  /*05a0*/  @!UP1 UIADD3 UR6, -UR12, 0x100000, URZ ;  /* 0x001000000c069890 */ /* 0x000fc8000fffe13f */
[----:B------:R-:W-:Y:S02]  /*05b0*/  @!UP1 USHF.L.U32 UR7, UR6, 0xb, URZ ;  /* 0x0000000b06079899 */ /* 0x000fe4000800063f */
[----:B------:R-:W-:Y:S01]  /*05c0*/  @!UP1 USHF.L.U32 UR6, UR6, 0x1, URZ ;  /* 0x0000000106069899 */ /* 0x000fe2000800063f */
[----:B------:R-:W-:Y:S01]  /*05d0*/  VOTEU.ALL UP0, P0 ;  /* 0x00000000003f7886 */ /* 0x000fe20000000000 */
[----:B-1----:R-:W-:Y:S01]  /*05e0*/  @!UP1 ULEA UR10, UR11, UR10, 0x18 ;  /* 0x0000000a0b0a9291 */ /* 0x002fe2000f8ec03f */
[----:B------:R-:W-:Y:S01]  /*05f0*/  VOTEU.ALL UP1, P0 ;  /* 0x00000000003f7886 */ /* 0x000fe20000020000 */
[----:B------:R-:W0:Y:S02]  /*0600*/  FENCE.VIEW.ASYNC.S ;  /* 0x00000000000073c6 */ /* 0x000e240000000000 */
[----:B0-----:R-:W3:Y:S02]  /*0610*/  @!UP0 SYNCS.EXCH.64 URZ, [UR9+0x70], UR4 ;  /* 0x00007004093f85b2 */ /* 0x001ee40008000100 */
[----:B------:R0:W3:Y:S01]  /*0620*/  @!UP1 SYNCS.EXCH.64 URZ, [UR9+0x78], UR4 ;  /* 0x00007804093f95b2 */ /* 0x0000e20008000100 */
[----:B------:R-:W-:Y:S01]  /*0630*/  NOP ;  /* 0x0000000000007918 */ /* 0x000fe20000000000 */
[----:B0-----:R-:W-:-:S02]  /*0640*/  ULDC.64 UR4, c[0x0][0x598] ;  /* 0x0001660000047ab9 */ /* 0x001fc40000000a00 */
[----:B------:R-:W-:Y:S02]  /*0650*/  ISETP.NE.U32.AND P0, PT, RZ, UR4, PT ;  /* 0x00000004ff007c0c */ /* 0x000fe4000bf05070 */
[----:B------:R0:W3:Y:S02]  /*0660*/  @!UP2 SYNCS.EXCH.64 URZ, [UR10+0x50], UR6 ;  /* 0x000050060a3fa5b2 */ /* 0x0000e40008000100 */
[----:B------:R-:W-:Y:S01]  /*0670*/  ISETP.NE.AND.EX P0, PT, RZ, UR5, PT, P0 ;  /* 0x00000005ff007c0c */ /* 0x000fe2000bf05300 */
[----:B------:R0:W3:Y:S01]  /*0680*/  @!UP3 SYNCS.EXCH.64 URZ, [UR10+0x58], UR6 ;  /* 0x000058060a3fb5b2 */ /* 0x0000e20008000100 */
[----:B------:R0:W3:Y:S01]  /*0690*/  @!UP4 SYNCS.EXCH.64 URZ, [UR10+0x60], UR6 ;  /* 0x000060060a3fc5b2 */ /* 0x0000e20008000100 */
[----:B------:R0:W3:Y:S01]  /*06a0*/  @!UP5 SYNCS.EXCH.64 URZ, [UR10+0x68], UR6 ;  /* 0x000068060a3fd5b2 */ /* 0x0000e20008000100 */
[----:B------:R-:W-:Y:S01]  /*06b0*/  NOP ;  /* 0x0000000000007918 */ /* 0x000fe20000000000 */
[----:B---34-:R-:W-:Y:S08]  /*06c0*/  BAR.SYNC.DEFER_BLOCKING 0x0 ;  /* 0x0000000000007b1d */ /* 0x018ff00000010000 */
[----:B0-----:R-:W-:Y:S05]  /*06d0*/  @!P0 BRA `(.L_x_3) ;  /* 0x0000000000208947 */ /* 0x001fea0003800000 */
[----:B------:R-:W0:Y:S02]  /*06e0*/  LDC.64 R4, c[0x0][0x598] ;  /* 0x00016600ff047b82 */ /* 0x000e240000000a00 */
[----:B0-----:R-:W2:Y:S02]  /*06f0*/  LDG.E.64 R4, desc[UR24][R4.64] ;  /* 0x0000001804047981 */ /* 0x001ea4000c1e1b00 */
[----:B--2---:R-:W-:-:S04]  /*0700*/  ISETP.NE.U32.AND P0, PT, R4, RZ, PT ;  /* 0x000000ff0400720c */ /* 0x004fc80003f05070 */
[----:B------:R-:W-:-:S13]  /*0710*/  ISETP.NE.AND.EX P0, PT, R5, RZ, PT, P0 ;  /* 0x000000ff0500720c */ /* 0x000fda0003f05300 */
[----:B------:R-:W-:Y:S05]  /*0720*/  @!P0 BRA `(.L_x_3) ;  /* 0x00000000000c8947 */ /* 0x000fea0003800000 */
[----:B------:R-:W2:Y:S02]  /*0730*/  LD.E R4, desc[UR24][R4.64] ;  /* 0x0000001804047980 */ /* 0x000ea4000c101900 */
[----:B--2---:R-:W-:Y:S01]  /*0740*/  R2UR UR27, R4 ;  /* 0x00000000041b72ca */ /* 0x004fe200000e0000 */
[----:B------:R-:W-:-:S14]  /*0750*/  BRA `(.L_x_4) ;  /* 0x0000000000247947 */ /* 0x000fdc0003800000 */
.L_x_3:
[----:B------:R-:W-:Y:S02]  /*0760*/  ULDC.64 UR4, c[0x0][0x588] ;  /* 0x0001620000047ab9 */ /* 0x000fe40000000a00 */
[----:B------:R-:W-:-:S04]  /*0770*/  ISETP.NE.U32.AND P0, PT, RZ, UR4, PT ;  /* 0x00000004ff007c0c */ /* 0x000fc8000bf05070 */
[----:B------:R-:W-:-:S13]  /*0780*/  ISETP.NE.AND.EX P0, PT, RZ, UR5, PT, P0 ;  /* 0x00000005ff007c0c */ /* 0x000fda000bf05300 */
[----:B------:R-:W-:Y:S05]  /*0790*/  @!P0 BRA `(.L_x_5) ;  /* 0x0000000000108947 */ /* 0x000fea0003800000 */
[----:B------:R-:W0:Y:S02]  /*07a0*/  LDC.64 R4, c[0x0][0x588] ;  /* 0x00016200ff047b82 */ /* 0x000e240000000a00 */
[----:B0-----:R-:W2:Y:S02]  /*07b0*/  LDG.E R4, desc[UR24][R4.64] ;  /* 0x0000001804047981 */ /* 0x001ea4000c1e1900 */
[----:B--2---:R-:W-:Y:S01]  /*07c0*/  R2UR UR27, R4 ;  /* 0x00000000041b72ca */ /* 0x004fe200000e0000 */
[----:B------:R-:W-:-:S14]  /*07d0*/  BRA `(.L_x_4) ;  /* 0x0000000000047947 */ /* 0x000fdc0003800000 */
.L_x_5:
[----:B------:R-:W-:-:S05]  /*07e0*/  ULDC UR27, c[0x0][0x580] ;  /* 0x00016000001b7ab9 */ /* 0x000fca0000000800 */
.L_x_4:
[----:B------:R-:W-:Y:S02]  /*07f0*/  ULDC.64 UR4, c[0x0][0x5a0] ;  /* 0x0001680000047ab9 */ /* 0x000fe40000000a00 */
[----:B------:R-:W-:-:S04]  /*0800*/  ISETP.NE.U32.AND P0, PT, RZ, UR4, PT ;  /* 0x00000004ff007c0c */ /* 0x000fc8000bf05070 */
[----:B------:R-:W-:-:S13]  /*0810*/  ISETP.NE.AND.EX P0, PT, RZ, UR5, PT, P0 ;  /* 0x00000005ff007c0c */ /* 0x000fda000bf05300 */
[----:B------:R-:W-:Y:S05]  /*0820*/  @!P0 BRA `(.L_x_6) ;  /* 0x0000000000208947 */ /* 0x000fea0003800000 */
        /* <DEDUP_REMOVED lines=8> */
.L_x_6:
        /* <DEDUP_REMOVED lines=8> */
.L_x_8:
[----:B------:R-:W-:-:S05]  /*0930*/  ULDC UR26, c[0x0][0x584] ;  /* 0x00016100001a7ab9 */ /* 0x000fca0000000800 */
.L_x_7:
[----:B------:R-:W0:Y:S01]  /*0940*/  S2UR UR11, SR_CTAID.Y ;  /* 0x00000000000b79c3 */ /* 0x000e220000002600 */
[----:B------:R-:W-:Y:S01]  /*0950*/  ULDC UR5, c[0x0][0x65c] ;  /* 0x0001970000057ab9 */ /* 0x000fe20000000800 */
[----:B------:R-:W-:Y:S01]  /*0960*/  UISETP.NE.AND UP0, UPT, UR18, 0x2, UPT ;  /* 0x000000021200788c */ /* 0x000fe2000bf05270 */
[----:B------:R-:W-:Y:S01]  /*0970*/  IMAD.MOV.U32 R6, RZ, RZ, -0x1 ;  /* 0xffffffffff067424 */ /* 0x000fe200078e00ff */
[----:B------:R-:W-:-:S04]  /*0980*/  UISETP.NE.AND UP2, UPT, UR5, 0x1, UPT ;  /* 0x000000010500788c */ /* 0x000fc8000bf45270 */
[----:B------:R-:W1:Y:S01]  /*0990*/  S2UR UR4, SR_CTAID.X ;  /* 0x00000000000479c3 */ /* 0x000e620000002500 */
[----:B------:R2:W-:Y:S06]  /*09a0*/  STL [R1+0x84], R6 ;  /* 0x0000840601007387 */ /* 0x0005ec0000100800 */
[----:B------:R-:W-:Y:S01]  /*09b0*/  @UP2 ULDC UR14, c[0x0][0x10] ;  /* 0x00000400000e2ab9 */ /* 0x000fe20000000800 */
[----:B------:R-:W-:Y:S01]  /*09c0*/  @UP2 UMOV UR7, URZ ;  /* 0x0000003f00072c82 */ /* 0x000fe20008000000 */
[----:B------:R-:W-:Y:S01]  /*09d0*/  @UP2 UMOV UR5, URZ ;  /* 0x0000003f00052c82 */ /* 0x000fe20008000000 */
[----:B------:R-:W-:Y:S01]  /*09e0*/  @!UP2 ULDC UR10, c[0x0][0xc] ;  /* 0x00000300000aaab9 */ /* 0x000fe20000000800 */
[----:B------:R-:W3:Y:S01]  /*09f0*/  LDC.64 R4, c[0x0][0x650] ;  /* 0x00019400ff047b82 */ /* 0x000ee20000000a00 */
[----:B0-----:R-:W-:-:S02]  /*0a00*/  @UP2 UMOV UR9, UR11 ;  /* 0x0000000b00092c82 */ /* 0x001fc40008000000 */
[----:B------:R-:W-:Y:S01]  /*0a10*/  @UP2 UMOV UR6, UR9 ;  /* 0x0000000900062c82 */ /* 0x000fe20008000000 */
[----:B------:R-:W-:Y:S01]  /*0a20*/  @!UP2 UMOV UR9, UR11 ;  /* 0x0000000b0009ac82 */ /* 0x000fe20008000000 */
[----:B-1----:R-:W-:-:S03]  /*0a30*/  @UP2 UIMAD.WIDE.U32 UR14, UR4, UR14, UR6 ;  /* 0x0000000e040e22a5 */ /* 0x002fc6000f8e0006 */
[----:B------:R-:W-:Y:S01]  /*0a40*/  ULDC UR6, c[0x0][0xc] ;  /* 0x0000030000067ab9 */ /* 0x000fe20000000800 */
[----:B------:R-:W-:Y:S01]  /*0a50*/  @UP2 UIADD3 UR15, UR15, UR5, URZ ;  /* 0x000000050f0f2290 */ /* 0x000fe2000fffe03f */
[----:B------:R-:W-:Y:S02]  /*0a60*/  ULDC UR7, c[0x0][0x10] ;  /* 0x0000040000077ab9 */ /* 0x000fe40000000800 */
[----:B------:R-:W-:Y:S01]  /*0a70*/  UMOV UR5, URZ ;  /* 0x0000003f00057c82 */ /* 0x000fe20008000000 */
[----:B------:R-:W-:Y:S02]  /*0a80*/  UIMAD.WIDE.U32 UR6, UR6, UR7, URZ ;  /* 0x00000007060672a5 */ /* 0x000fe4000f8e003f */
[----:B------:R-:W-:Y:S01]  /*0a90*/  @!UP2 UIMAD.WIDE.U32 UR10, UR10, UR9, UR4 ;  /* 0x000000090a0aa2a5 */ /* 0x000fe2000f8e0004 */
[----:B------:R-:W-:Y:S02]  /*0aa0*/  ULDC UR12, c[0x0][0x14] ;  /* 0x00000500000c7ab9 */ /* 0x000fe40000000800 */
[----:B------:R-:W-:-:S02]  /*0ab0*/  UIMAD.WIDE.U32 UR22, UR6, UR12, URZ ;  /* 0x0000000c061672a5 */ /* 0x000fc4000f8e003f */
[----:B------:R-:W-:Y:S02]  /*0ac0*/  UIMAD UR7, UR7, UR12, URZ ;  /* 0x0000000c070772a4 */ /* 0x000fe4000f8e023f */
[----:B------:R-:W-:Y:S01]  /*0ad0*/  @!UP2 UMOV UR14, UR10 ;  /* 0x0000000a000eac82 */ /* 0x000fe20008000000 */
[----:B------:R-:W-:Y:S01]  /*0ae0*/  @!UP2 UMOV UR15, UR11 ;  /* 0x0000000b000fac82 */ /* 0x000fe20008000000 */
[----:B------:R-:W-:Y:S02]  /*0af0*/  UIADD3 UR7, UR23, UR7, URZ ;  /* 0x0000000717077290 */ /* 0x000fe4000fffe03f */
[----:B------:R-:W-:-:S04]  /*0b00*/  UIADD3 UR6, UP1, UR14, UR22, URZ ;  /* 0x000000160e067290 */ /* 0x000fc8000ff3e03f */
[----:B------:R-:W-:Y:S02]  /*0b10*/  UIADD3.X UR10, UR15, UR7, URZ, UP1, !UPT ;  /* 0x000000070f0a7290 */ /* 0x000fe40008ffe43f */
[----:B------:R-:W-:Y:S02]  /*0b20*/  USEL UR6, UR6, UR14, !UP0 ;  /* 0x0000000e06067287 */ /* 0x000fe4000c000000 */
[----:B------:R-:W-:-:S04]  /*0b30*/  USEL UR10, UR10, UR15, !UP0 ;  /* 0x0000000f0a0a7287 */ /* 0x000fc8000c000000 */
[----:B---3--:R-:W-:Y:S01]  /*0b40*/  ISETP.LE.U32.AND P0, PT, R4, UR6, PT ;  /* 0x0000000604007c0c */ /* 0x008fe2000bf03070 */
[----:B------:R-:W-:Y:S02]  /*0b50*/  IMAD.MOV.U32 R4, RZ, RZ, -0x1 ;  /* 0xffffffffff047424 */ /* 0x000fe400078e00ff */
[----:B------:R-:W-:Y:S02]  /*0b60*/  IMAD.U32 R0, RZ, RZ, UR10 ;  /* 0x0000000aff007e24 */ /* 0x000fe4000f8e00ff */
[----:B--2---:R-:W-:-:S03]  /*0b70*/  IMAD.U32 R6, RZ, RZ, UR6 ;  /* 0x00000006ff067e24 */ /* 0x004fc6000f8e00ff */
[----:B------:R-:W-:Y:S01]  /*0b80*/  ISETP.GE.U32.AND.EX P0, PT, R0, R5, PT, P0 ;  /* 0x000000050000720c */ /* 0x000fe20003f06100 */
[----:B------:R-:W-:Y:S01]  /*0b90*/  IMAD.MOV.U32 R5, RZ, RZ, -0x1 ;  /* 0xffffffffff057424 */ /* 0x000fe200078e00ff */
[----:B------:R-:W-:-:S04]  /*0ba0*/  PRMT R0, RZ, 0x7610, R0 ;  /* 0x00007610ff007816 */ /* 0x000fc80000000000 */
[----:B------:R0:W-:Y:S04]  /*0bb0*/  STL [R1+0x88], R5 ;  /* 0x0000880501007387 */ /* 0x0001e80000100800 */
[----:B------:R1:W-:Y:S01]  /*0bc0*/  STL [R1+0x78], R4 ;  /* 0x0000780401007387 */ /* 0x0003e20000100800 */
[----:B0-----:R-:W-:-:S05]  /*0bd0*/  IMAD.U32 R5, RZ, RZ, UR10 ;  /* 0x0000000aff057e24 */ /* 0x001fca000f8e00ff */
[----:B------:R1:W-:Y:S04]  /*0be0*/  STL [R1+0x7c], R5 ;  /* 0x00007c0501007387 */ /* 0x0003e80000100800 */
[----:B------:R1:W-:Y:S01]  /*0bf0*/  STL [R1+0x80], R6 ;  /* 0x0000800601007387 */ /* 0x0003e20000100800 */
[----:B------:R-:W-:Y:S05]  /*0c00*/  @P0 BRA `(.L_x_9) ;  /* 0x0000000400980947 */ /* 0x000fea0003800000 */
[----:B------:R-:W-:Y:S01]  /*0c10*/  I2FP.F32.U32 R0, UR4 ;  /* 0x0000000400007c45 */ /* 0x000fe20008201000 */
[----:B------:R-:W-:Y:S01]  /*0c20*/  ULDC.64 UR20, c[0x0][0x628] ;  /* 0x00018a0000147ab9 */ /* 0x000fe20000000a00 */
[----:B------:R-:W-:Y:S01]  /*0c30*/  ULDC UR6, c[0x0][0x150] ;  /* 0x0000540000067ab9 */ /* 0x000fe20000000800 */
[----:B------:R-:W-:Y:S01]  /*0c40*/  ISETP.NE.U32.AND P0, PT, RZ, UR20, PT ;  /* 0x00000014ff007c0c */ /* 0x000fe2000bf05070 */
[----:B------:R-:W-:Y:S01]  /*0c50*/  ULDC UR28, c[0x0][0x630] ;  /* 0x00018c00001c7ab9 */ /* 0x000fe20000000800 */
[----:B------:R-:W-:Y:S01]  /*0c60*/  FMUL R0, R0, UR6 ;  /* 0x0000000600007c20 */ /* 0x000fe20008400000 */
[----:B------:R-:W-:Y:S01]  /*0c70*/  R2UR UR29, R6 ;  /* 0x00000000061d72ca */ /* 0x000fe200000e0000 */
[----:B------:R-:W-:Y:S01]  /*0c80*/  ULDC UR31, c[0x0][0x154] ;  /* 0x00005500001f7ab9 */ /* 0x000fe20000000800 */
[----:B------:R-:W-:Y:S01]  /*0c90*/  ISETP.NE.AND.EX P0, PT, RZ, UR21, PT, P0 ;  /* 0x00000015ff007c0c */ /* 0x000fe2000bf05300 */
[----:B-1----:R0:W1:Y:S01]  /*0ca0*/  F2I.U32.TRUNC.NTZ R4, R0 ;  /* 0x0000000000047305 */ /* 0x002062000020f000 */
[----:B------:R-:W-:-:S02]  /*0cb0*/  R2UR UR30, R5 ;  /* 0x00000000051e72ca */ /* 0x000fc400000e0000 */
[----:B------:R-:W-:Y:S02]  /*0cc0*/  R2UR UR10, R6 ;  /* 0x00000000060a72ca */ /* 0x000fe400000e0000 */
[----:B------:R-:W-:-:S07]  /*0cd0*/  R2UR UR11, R5 ;  /* 0x00000000050b72ca */ /* 0x000fce00000e0000 */
[----:B0-----:R-:W-:Y:S08]  /*0ce0*/  @!P0 BRA `(.L_x_10) ;  /* 0x0000000000308947 */ /* 0x001ff00003800000 */
[----:B------:R-:W-:Y:S01]  /*0cf0*/  R2UR UR10, R6 ;  /* 0x00000000060a72ca */ /* 0x000fe200000e0000 */
[----:B------:R-:W-:Y:S01]  /*0d00*/  ULDC UR6, c[0x0][0x634] ;  /* 0x00018d0000067ab9 */ /* 0x000fe20000000800 */
[----:B------:R-:W-:-:S11]  /*0d10*/  R2UR UR12, R5 ;  /* 0x00000000050c72ca */ /* 0x000fd600000e0000 */
[----:B------:R-:W-:-:S04]  /*0d20*/  UIADD3 UR6, UP1, UR10, UR6, URZ ;  /* 0x000000060a067290 */ /* 0x000fc8000ff3e03f */
[----:B------:R-:W-:-:S04]  /*0d30*/  UIADD3.X UR12, URZ, UR12, URZ, UP1, !UPT ;  /* 0x0000000c3f0c7290 */ /* 0x000fc80008ffe43f */
[----:B------:R-:W-:-:S04]  /*0d40*/  UIMAD.WIDE.U32 UR10, UR12, UR20, URZ ;  /* 0x000000140c0a72a5 */ /* 0x000fc8000f8e003f */
[----:B------:R-:W-:Y:S02]  /*0d50*/  UIMAD.WIDE.U32 UR14, UP1, UR6, UR21, UR10 ;  /* 0x00000015060e72a5 */ /* 0x000fe4000f82000a */
[----:B------:R-:W-:Y:S02]  /*0d60*/  UIMAD.WIDE.U32 UR10, UR6, UR20, URZ ;  /* 0x00000014060a72a5 */ /* 0x000fe4000f8e003f */
[----:B------:R-:W-:Y:S02]  /*0d70*/  UIADD3.X UR19, URZ, URZ, URZ, UP1, !UPT ;  /* 0x0000003f3f137290 */ /* 0x000fe40008ffe43f */
[----:B------:R-:W-:Y:S01]  /*0d80*/  UIADD3 URZ, UP1, UR11, UR14, URZ ;  /* 0x0000000e0b3f7290 */ /* 0x000fe2000ff3e03f */
[----:B------:R-:W-:-:S03]  /*0d90*/  UMOV UR18, UR15 ;  /* 0x0000000f00127c82 */ /* 0x000fc60008000000 */
[----:B------:R-:W-:-:S12]  /*0da0*/  UIMAD.WIDE.U32.X UR10, UR12, UR21, UR18, UP1 ;  /* 0x000000150c0a72a5 */ /* 0x000fd800088e0412 */
.L_x_10:
[----:B------:R-:W-:Y:S01]  /*0db0*/  USHF.R.U64 UR5, UR10, UR28, UR11 ;  /* 0x0000001c0a057299 */ /* 0x000fe2000800120b */
[----:B------:R-:W-:Y:S01]  /*0dc0*/  I2FP.F32.U32 R0, UR9 ;  /* 0x0000000900007c45 */ /* 0x000fe20008201000 */
[----:B------:R-:W-:Y:S01]  /*0dd0*/  USHF.R.U32.HI UR6, URZ, UR28, UR11 ;  /* 0x0000001c3f067299 */ /* 0x000fe2000801160b */
[----:B-1----:R-:W-:Y:S01]  /*0de0*/  R2UR UR19, R4 ;  /* 0x00000000041372ca */ /* 0x002fe200000e0000 */
[----:B------:R-:W-:Y:S02]  /*0df0*/  UIADD3 UR28, UP1, URZ, -UR5, URZ ;  /* 0x800000053f1c7290 */ /* 0x000fe4000ff3e03f */
[----:B------:R-:W-:Y:S01]  /*0e00*/  FMUL R0, R0, UR31 ;  /* 0x0000001f00007c20 */ /* 0x000fe20008400000 */
[----:B------:R-:W-:Y:S01]  /*0e10*/  ULDC.64 UR10, c[0x0][0x620] ;  /* 0x00018800000a7ab9 */ /* 0x000fe20000000a00 */
[----:B------:R-:W-:Y:S01]  /*0e20*/  UIADD3.X UR6, URZ, ~UR6, URZ, UP1, !UPT ;  /* 0x800000063f067290 */ /* 0x000fe20008ffe43f */
[----:B------:R-:W-:Y:S01]  /*0e30*/  UMOV UR14, UR29 ;  /* 0x0000001d000e7c82 */ /* 0x000fe20008000000 */
[----:B------:R-:W-:-:S02]  /*0e40*/  UMOV UR15, UR30 ;  /* 0x0000001e000f7c82 */ /* 0x000fc40008000000 */
[----:B------:R-:W0:Y:S01]  /*0e50*/  F2I.U32.TRUNC.NTZ R0, R0 ;  /* 0x0000000000007305 */ /* 0x000e22000020f000 */
[----:B------:R-:W-:Y:S02]  /*0e60*/  UIMAD UR6, UR6, UR10, URZ ;  /* 0x0000000a060672a4 */ /* 0x000fe4000f8e023f */
[----:B------:R-:W-:Y:S02]  /*0e70*/  UIMAD.WIDE.U32 UR14, UR28, UR10, UR14 ;  /* 0x0000000a1c0e72a5 */ /* 0x000fe4000f8e000e */
[----:B------:R-:W-:Y:S01]  /*0e80*/  UIMAD UR28, UR28, UR11, UR6 ;  /* 0x0000000b1c1c72a4 */ /* 0x000fe2000f8e0206 */
[----:B------:R-:W-:Y:S01]  /*0e90*/  ULDC UR29, c[0x0][0x618] ;  /* 0x00018600001d7ab9 */ /* 0x000fe20000000800 */
[----:B------:R-:W-:Y:S02]  /*0ea0*/  ULDC UR33, c[0x0][0x658] ;  /* 0x0001960000217ab9 */ /* 0x000fe40000000800 */
[----:B------:R-:W-:Y:S01]  /*0eb0*/  UIADD3 UR28, UR15, UR28, URZ ;  /* 0x0000001c0f1c7290 */ /* 0x000fe2000fffe03f */
[----:B------:R-:W-:Y:S01]  /*0ec0*/  UMOV UR18, 0xffffffff ;  /* 0xffffffff00127882 */ /* 0x000fe20000000000 */
[----:B------:R-:W-:Y:S01]  /*0ed0*/  ULDC.64 UR10, c[0x0][0x640] ;  /* 0x00019000000a7ab9 */ /* 0x000fe20000000a00 */
[----:B------:R-:W-:Y:S01]  /*0ee0*/  USHF.L.U32 UR18, UR18, UR33, URZ ;  /* 0x0000002112127299 */ /* 0x000fe2000800063f */
[----:B------:R-:W-:Y:S01]  /*0ef0*/  ISETP.NE.U32.AND P0, PT, RZ, UR10, PT ;  /* 0x0000000aff007c0c */ /* 0x000fe2000bf05070 */
[----:B------:R-:W-:Y:S01]  /*0f00*/  USHF.R.U64 UR14, UR14, UR29, UR28 ;  /* 0x0000001d0e0e7299 */ /* 0x000fe2000800121c */
[----:B0-----:R-:W-:Y:S01]  /*0f10*/  R2UR UR21, R0 ;  /* 0x00000000001572ca */ /* 0x001fe200000e0000 */
[----:B------:R-:W-:Y:S01]  /*0f20*/  UMOV UR30, 0x1 ;  /* 0x00000001001e7882 */ /* 0x000fe20000000000 */
[----:B------:R-:W-:Y:S01]  /*0f30*/  USHF.R.U32.HI UR28, URZ, UR29, UR28 ;  /* 0x0000001d3f1c7299 */ /* 0x000fe2000801161c */
[----:B------:R-:W-:Y:S01]  /*0f40*/  ISETP.NE.AND.EX P0, PT, RZ, UR11, PT, P0 ;  /* 0x0000000bff007c0c */ /* 0x000fe2000bf05300 */
[----:B------:R-:W-:Y:S01]  /*0f50*/  ULDC UR31, c[0x0][0x608] ;  /* 0x00018200001f7ab9 */ /* 0x000fe20000000800 */
[----:B------:R-:W-:-:S02]  /*0f60*/  USHF.L.U32 UR15, UR30, UR33, URZ ;  /* 0x000000211e0f7299 */ /* 0x000fc4000800063f */
[----:B------:R-:W-:Y:S02]  /*0f70*/  ULOP3.LUT UR30, URZ, UR18, URZ, 0x33, !UPT ;  /* 0x000000123f1e7292 */ /* 0x000fe4000f8e333f */
[----:B------:R-:W-:Y:S02]  /*0f80*/  USHF.R.U64 UR35, UR14, UR31, UR28 ;  /* 0x0000001f0e237299 */ /* 0x000fe4000800121c */
[----:B------:R-:W-:Y:S02]  /*0f90*/  USHF.R.U32.HI UR18, URZ, UR31, UR28 ;  /* 0x0000001f3f127299 */ /* 0x000fe4000801161c */
[----:B------:R-:W-:Y:S02]  /*0fa0*/  UIADD3 UR19, -UR19, URZ, URZ ;  /* 0x0000003f13137290 */ /* 0x000fe4000fffe13f */
[----:B------:R-:W-:Y:S02]  /*0fb0*/  USHF.R.U64 UR36, UR35, UR33, UR18 ;  /* 0x0000002123247299 */ /* 0x000fe40008001212 */
[----:B------:R-:W-:Y:S01]  /*0fc0*/  USHF.R.U32.HI UR31, URZ, UR33, UR18 ;  /* 0x000000213f1f7299 */ /* 0x000fe20008011612 */
[----:B------:R-:W-:Y:S01]  /*0fd0*/  ULDC UR20, c[0x0][0x144] ;  /* 0x0000510000147ab9 */ /* 0x000fe20000000800 */
[----:B------:R-:W-:Y:S01]  /*0fe0*/  ULDC UR6, c[0x0][0x600] ;  /* 0x0001800000067ab9 */ /* 0x000fe20000000800 */
[----:B------:R-:W-:-:S02]  /*0ff0*/  UIMAD UR4, UR20, UR19, UR4 ;  /* 0x00000013140472a4 */ /* 0x000fc4000f8e0204 */
[----:B------:R-:W-:Y:S02]  /*1000*/  UIADD3 UR12, UR6, -0x1, URZ ;  /* 0xffffffff060c7890 */ /* 0x000fe4000fffe03f */
[----:B------:R-:W-:Y:S01]  /*1010*/  UIADD3 UR32, -UR21, URZ, URZ ;  /* 0x0000003f15207290 */ /* 0x000fe2000fffe13f */
[----:B------:R-:W-:Y:S01]  /*1020*/  ULDC UR37, c[0x0][0x148] ;  /* 0x0000520000257ab9 */ /* 0x000fe20000000800 */
[----:B------:R-:W-:Y:S01]  /*1030*/  ULDC UR33, c[0x0][0x648] ;  /* 0x0001920000217ab9 */ /* 0x000fe20000000800 */
[----:B------:R-:W-:Y:S01]  /*1040*/  ULDC UR34, c[0x0][0x638] ;  /* 0x00018e0000227ab9 */ /* 0x000fe20000000800 */
[----:B------:R-:W-:Y:S01]  /*1050*/  UMOV UR18, UR36 ;  /* 0x0000002400127c82 */ /* 0x000fe20008000000 */
[----:B------:R-:W-:Y:S01]  /*1060*/  UMOV UR19, UR31 ;  /* 0x0000001f00137c82 */ /* 0x000fe20008000000 */
[----:B------:R-:W-:Y:S06]  /*1070*/  @!P0 BRA `(.L_x_11) ;  /* 0x0000000000308947 */ /* 0x000fec0003800000 */
[----:B------:R-:W-:Y:S02]  /*1080*/  ULDC UR28, c[0x0][0x64c] ;  /* 0x00019300001c7ab9 */ /* 0x000fe40000000800 */
        /* <DEDUP_REMOVED lines=8> */
[----:B------:R-:W-:-:S07]  /*1110*/  UIMAD.WIDE.U32.X UR10, UR31, UR11, UR28, UP1 ;  /* 0x0000000b1f0a72a5 */ /* 0x000fce00088e041c */
[----:B------:R-:W-:Y:S01]  /*1120*/  UMOV UR18, UR10 ;  /* 0x0000000a00127c82 */ /* 0x000fe20008000000 */
[----:B------:R-:W-:-:S05]  /*1130*/  UMOV UR19, UR11 ;  /* 0x0000000b00137c82 */ /* 0x000fca0008000000 */
.L_x_11:
[----:B------:R-:W-:Y:S01]  /*1140*/  USHF.R.U64 UR10, UR18, UR33, UR19 ;  /* 0x00000021120a7299 */ /* 0x000fe20008001213 */
[----:B------:R-:W-:Y:S01]  /*1150*/  IMAD.U32 R6, RZ, RZ, UR5 ;  /* 0x00000005ff067e24 */ /* 0x000fe2000f8e00ff */
[----:B------:R-:W-:Y:S01]  /*1160*/  @UP2 UIMAD UR4, UR37, UR32, UR9 ;  /* 0x00000020250422a4 */ /* 0x000fe2000f8e0209 */
[----:B------:R-:W-:Y:S01]  /*1170*/  IMAD.MOV.U32 R0, RZ, RZ, 0x1 ;  /* 0x00000001ff007424 */ /* 0x000fe200078e00ff */
[----:B------:R-:W-:Y:S02]  /*1180*/  ULOP3.LUT UR30, UR35, UR30, URZ, 0xc0, !UPT ;  /* 0x0000001e231e7292 */ /* 0x000fe4000f8ec03f */
[----:B------:R-:W-:Y:S01]  /*1190*/  UIADD3 UR9, -UR10, URZ, URZ ;  /* 0x0000003f0a097290 */ /* 0x000fe2000fffe13f */
[----:B------:R0:W-:Y:S01]  /*11a0*/  STL [R1+0x78], R6 ;  /* 0x0000780601007387 */ /* 0x0001e20000100800 */
[----:B------:R-:W-:Y:S02]  /*11b0*/  ULOP3.LUT UR12, UR14, UR12, URZ, 0xc0, !UPT ;  /* 0x0000000c0e0c7292 */ /* 0x000fe4000f8ec03f */
[----:B------:R-:W-:-:S02]  /*11c0*/  UIMAD UR15, UR15, UR10, UR30 ;  /* 0x0000000a0f0f72a4 */ /* 0x000fc4000f8e021e */
[----:B------:R-:W-:Y:S01]  /*11d0*/  UIMAD UR9, UR9, UR34, UR36 ;  /* 0x00000022090972a4 */ /* 0x000fe2000f8e0224 */
[----:B------:R-:W-:Y:S02]  /*11e0*/  ULDC UR10, c[0x0][0x610] ;  /* 0x00018400000a7ab9 */ /* 0x000fe40000000800 */
[----:B------:R-:W-:Y:S02]  /*11f0*/  UIMAD UR4, UR15, UR10, UR4 ;  /* 0x0000000a0f0472a4 */ /* 0x000fe4000f8e0204 */
[----:B------:R-:W-:-:S04]  /*1200*/  UIMAD UR9, UR9, UR6, UR12 ;  /* 0x00000006090972a4 */ /* 0x000fc8000f8e020c */
[----:B------:R-:W-:Y:S02]  /*1210*/  USEL UR6, UR9, UR4, !UP2 ;  /* 0x0000000409067287 */ /* 0x000fe4000d000000 */
[----:B------:R-:W-:-:S04]  /*1220*/  USEL UR4, UR4, UR9, !UP2 ;  /* 0x0000000904047287 */ /* 0x000fc8000d000000 */
[----:B------:R-:W-:Y:S02]  /*1230*/  IMAD.U32 R5, RZ, RZ, UR6 ;  /* 0x00000006ff057e24 */ /* 0x000fe4000f8e00ff */
[----:B------:R-:W-:-:S05]  /*1240*/  IMAD.U32 R4, RZ, RZ, UR4 ;  /* 0x00000004ff047e24 */ /* 0x000fca000f8e00ff */
[----:B------:R0:W-:Y:S04]  /*1250*/  STL [R1+0x84], R4 ;  /* 0x0000840401007387 */ /* 0x0001e80000100800 */
[----:B------:R0:W-:Y:S02]  /*1260*/  STL [R1+0x88], R5 ;  /* 0x0000880501007387 */ /* 0x0001e40000100800 */
.L_x_9:
[----:B------:R-:W-:Y:S02]  /*1270*/  ULDC UR4, c[0x0][0x28c] ;  /* 0x0000a30000047ab9 */ /* 0x000fe40000000800 */
[----:B------:R-:W-:-:S04]  /*1280*/  UIADD3 UR4, UR4, 0x1f, URZ ;  /* 0x0000001f04047890 */ /* 0x000fc8000fffe03f */
[----:B------:R-:W-:-:S04]  /*1290*/  USHF.R.S32.HI UR5, URZ, 0x1f, UR4 ;  /* 0x0000001f3f057899 */ /* 0x000fc80008011404 */
[----:B------:R-:W-:-:S04]  /*12a0*/  ULEA.HI UR5, UR5, UR4, URZ, 0x5 ;  /* 0x0000000405057291 */ /* 0x000fc8000f8f283f */
[----:B------:R-:W-:Y:S01]  /*12b0*/  USHF.R.S32.HI UR14, URZ, 0x5, UR5 ;  /* 0x000000053f0e7899 */ /* 0x000fe20008011405 */
[----:B------:R-:W-:Y:S11]  /*12c0*/  @!P1 BRA `(.L_x_12) ;  /* 0x000000d800c09947 */ /* 0x000ff60003800000 */
[----:B------:R-:W-:-:S06]  /*12d0*/  UISETP.GT.U32.AND UP1, UPT, UR16, 0x1, UPT ;  /* 0x000000011000788c */ /* 0x000fcc000bf24070 */
[----:B------:R-:W-:-:S13]  /*12e0*/  PLOP3.LUT P0, PT, PT, PT, UP1, 0x80, 0x0 ;  /* 0x000000000000781c */ /* 0x000fda0003f0f018 */
[----:B------:R-:W-:Y:S05]  /*12f0*/  @P0 EXIT ;  /* 0x000000000000094d */ /* 0x000fea0003800000 */
.L_x_13:
[----:B------:R-:W-:-:S08]  /*1300*/  NOP ;  /* 0x0000000000007918 */ /* 0x000fd00000000000 */
[----:B------:R-:W2:Y:S02]  /*1310*/  USETMAXREG.TRY_ALLOC.CTAPOOL UP1, 0xe8 ;  /* 0x000000e8000079c8 */ /* 0x000ea40008020600 */
[----:B--2---:R-:W-:-:S13]  /*1320*/  PLOP3.LUT P0, PT, PT, PT, UP1, 0x80, 0x0 ;  /* 0x000000000000781c */ /* 0x004fda0003f0f018 */
[----:B------:R-:W-:Y:S05]  /*1330*/  @!P0 BRA `(.L_x_13) ;  /* 0xfffffffc00f08947 */ /* 0x000fea000383ffff */
[----:B------:R-:W-:-:S13]  /*1340*/  LOP3.LUT P0, RZ, R0, 0xff, RZ, 0xc0, !PT ;  /* 0x000000ff00ff7812 */ /* 0x000fda000780c0ff */
[----:B------:R-:W-:Y:S05]  /*1350*/  @!P0 EXIT ;  /* 0x000000000000894d */ /* 0x000fea0003800000 */
[----:B------:R-:W2:Y:S01]  /*1360*/  S2UR UR4, SR_CgaCtaId ;  /* 0x00000000000479c3 */ /* 0x000ea20000008800 */
[----:B------:R-:W-:Y:S01]  /*1370*/  SHF.R.S32.HI R0, RZ, 0x1f, R3 ;  /* 0x0000001fff007819 */ /* 0x000fe20000011403 */
[----:B------:R-:W-:Y:S01]  /*1380*/  UIADD3 UR6, UR17, -0x1, URZ ;  /* 0xffffffff11067890 */ /* 0x000fe2000fffe03f */
[----:B------:R-:W-:Y:S02]  /*1390*/  UMOV UR16, 0x400 ;  /* 0x0000040000107882 */ /* 0x000fe40000000000 */
[CC--:B------:R-:W-:Y:S01]  /*13a0*/  LEA.HI R2, R0.reuse, R3.reuse, RZ, 0x2 ;  /* 0x0000000300027211 */ /* 0x0c0fe200078f10ff */
[----:B------:R-:W-:Y:S01]  /*13b0*/  USHF.R.U32.HI UR5, URZ, 0x2, UR14 ;  /* 0x000000023f057899 */ /* 0x000fe2000801160e */
[----:B------:R-:W-:Y:S01]  /*13c0*/  LEA.HI R0, R0, R3, RZ, 0x5 ;  /* 0x0000000300007211 */ /* 0x000fe200078f28ff */
[----:B------:R-:W-:Y:S01]  /*13d0*/  UISETP.LT.AND UP1, UPT, UR14, 0x1, UPT ;  /* 0x000000010e00788c */ /* 0x000fe2000bf21270 */
[--C-:B01----:R-:W-:Y:S01]  /*13e0*/  SHF.R.S32.HI R4, RZ, 0x2, R2.reuse ;  /* 0x00000002ff047819 */ /* 0x103fe20000011402 */
[----:B------:R-:W-:Y:S01]  /*13f0*/  ULOP3.LUT UR15, UR14, 0x3, URZ, 0xc0, !UPT ;  /* 0x000000030e0f7892 */ /* 0x000fe2000f8ec03f */
[----:B------:R-:W-:Y:S01]  /*1400*/  SHF.R.S32.HI R5, RZ, 0x1f, R2 ;  /* 0x0000001fff057819 */ /* 0x000fe20000011402 */
[----:B------:R-:W-:-:S02]  /*1410*/  ULOP3.LUT UR5, UR5, 0x1, URZ, 0xc0, !UPT ;  /* 0x0000000105057892 */ /* 0x000fc4000f8ec03f */
[----:B------:R-:W-:Y:S01]  /*1420*/  USEL UR12, UR14, 0x1, UP1 ;  /* 0x000000010e0c7887 */ /* 0x000fe20008800000 */
[----:B------:R-:W-:Y:S01]  /*1430*/  LEA.HI R5, R5, R4, RZ, 0x3 ;  /* 0x0000000405057211 */ /* 0x000fe200078f18ff */
[----:B------:R-:W-:Y:S02]  /*1440*/  USEL UR15, UR15, URZ, !UP0 ;  /* 0x0000003f0f0f7287 */ /* 0x000fe4000c000000 */
[----:B------:R-:W-:Y:S01]  /*1450*/  UISETP.NE.AND UP1, UPT, UR6, URZ, UPT ;  /* 0x0000003f0600728c */ /* 0x000fe2000bf25270 */
[----:B------:R-:W-:Y:S01]  /*1460*/  LOP3.LUT R5, R5, 0xfffffff8, RZ, 0xc0, !PT ;  /* 0xfffffff805057812 */ /* 0x000fe200078ec0ff */
[----:B------:R-:W-:Y:S02]  /*1470*/  UISETP.EQ.U32.AND UP0, UPT, UR5, 0x1, !UP0 ;  /* 0x000000010500788c */ /* 0x000fe4000c702070 */
[----:B------:R-:W-:Y:S02]  /*1480*/  ULOP3.LUT UR38, UR13, 0x1, URZ, 0xfc, !UPT ;  /* 0x000000010d267892 */ /* 0x000fe4000f8efc3f */
[----:B--2---:R-:W-:Y:S01]  /*1490*/  ULEA UR16, UR4, UR16, 0x18 ;  /* 0x0000001004107291 */ /* 0x004fe2000f8ec03f */
[----:B------:R-:W-:Y:S01]  /*14a0*/  IMAD.IADD R2, R4, 0x1, -R5 ;  /* 0x0000000104027824 */ /* 0x000fe200078e0a05 */
[----:B------:R-:W-:Y:S01]  /*14b0*/  USHF.L.U32 UR4, UR6, 0x3, URZ ;  /* 0x0000000306047899 */ /* 0x000fe2000800063f */
[----:B------:R-:W-:Y:S01]  /*14c0*/  SHF.R.S32.HI R5, RZ, 0x5, R0 ;  /* 0x00000005ff057819 */ /* 0x000fe20000011400 */
[----:B------:R-:W-:-:S02]  /*14d0*/  UIADD3 UR36, UR16, 0x50, URZ ;  /* 0x0000005010247890 */ /* 0x000fc4000fffe03f */
[----:B------:R-:W-:Y:S01]  /*14e0*/  ULOP3.LUT UR4, UR4, 0x8, URZ, 0xc0, !UPT ;  /* 0x0000000804047892 */ /* 0x000fe2000f8ec03f */
[--C-:B------:R-:W-:Y:S01]  /*14f0*/  SHF.R.S32.HI R3, RZ, 0x1f, R2.reuse ;  /* 0x0000001fff037819 */ /* 0x100fe20000011402 */
[C-C-:B------:R-:W-:Y:S01]  /*1500*/  IMAD R0, R5.reuse, -0x10, -R2.reuse ;  /* 0xfffffff005007824 */ /* 0x140fe200078e0a02 */
[----:B------:R-:W-:Y:S02]  /*1510*/  USHF.L.U32 UR37, UR14, 0x1, URZ ;  /* 0x000000010e257899 */ /* 0x000fe4000800063f */
[----:B------:R-:W-:Y:S01]  /*1520*/  ULOP3.LUT UR39, UR4, 0x8, URZ, 0x3c, !UPT ;  /* 0x0000000804277892 */ /* 0x000fe2000f8e3c3f */
[----:B------:R-:W-:Y:S01]  /*1530*/  IMAD.WIDE R2, R5, 0x10, R2 ;  /* 0x0000001005027825 */ /* 0x000fe200078e0202 */
[----:B------:R-:W-:Y:S02]  /*1540*/  ULOP3.LUT UR20, UR4, 0x18, URZ, 0x3c, !UPT ;  /* 0x0000001804147892 */ /* 0x000fe4000f8e3c3f */
[----:B------:R-:W-:Y:S01]  /*1550*/  UIADD3 UR12, -UR12, UR14, URZ ;  /* 0x0000000e0c0c7290 */ /* 0x000fe2000fffe13f */
[----:B------:R-:W-:Y:S01]  /*1560*/  ULDC UR4, c[0x0][0x284] ;  /* 0x0000a10000047ab9 */ /* 0x000fe20000000800 */
[----:B------:R-:W-:Y:S01]  /*1570*/  USEL UR35, URZ, 0x1, UP1 ;  /* 0x000000013f237887 */ /* 0x000fe20008800000 */
[----:B------:R-:W-:Y:S01]  /*1580*/  VIADD R0, R0, UR4 ;  /* 0x0000000400007c36 */ /* 0x000fe20008000000 */
[----:B------:R-:W-:-:S02]  /*1590*/  ULEA UR17, UR17, UR36, 0x3 ;  /* 0x0000002411117291 */ /* 0x000fc4000f8e183f */
[----:B------:R-:W-:Y:S02]  /*15a0*/  USEL UR21, URZ, 0x1, !UP0 ;  /* 0x000000013f157887 */ /* 0x000fe4000c000000 */
[----:B------:R0:W-:Y:S04]  /*15b0*/  STL [R1+0x8c], R0 ;  /* 0x00008c0001007387 */ /* 0x0001e80000100800 */
[----:B------:R0:W-:Y:S06]  /*15c0*/  STL.64 [R1+0x90], R2 ;  /* 0x0000900201007387 */ /* 0x0001ec0000100a00 */
.L_x_296:
[----:B0-----:R-:W-:Y:S01]  /*15d0*/  IMAD.U32 R0, RZ, RZ, UR35 ;  /* 0x00000023ff007e24 */ /* 0x001fe2000f8e00ff */
[----:B--2---:R-:W0:Y:S01]  /*15e0*/  LDC R2, c[0x0][0x28c] ;  /* 0x0000a300ff027b82 */ /* 0x004e220000000800 */
[----:B------:R-:W-:Y:S01]  /*15f0*/  UMOV UR4, URZ ;  /* 0x0000003f00047c82 */ /* 0x000fe20008000000 */
[----:B------:R-:W-:Y:S02]  /*1600*/  UMOV UR18, UR15 ;  /* 0x0000000f00127c82 */ /* 0x000fe40008000000 */
[----:B------:R-:W-:-:S04]  /*1610*/  SHF.L.U32 R0, R0, 0x1f, RZ ;  /* 0x0000001f00007819 */ /* 0x000fc800000006ff */
[----:B-1----:R-:W1:Y:S01]  /*1620*/  SYNCS.PHASECHK.TRANS64.TRYWAIT P0, [UR17+-0x8], R0 ;  /* 0xfffff800ff0075a7 */ /* 0x002e620008000151 */
[----:B0-----:R-:W-:Y:S01]  /*1630*/  ISETP.GE.AND P1, PT, R2, 0x1, PT ;  /* 0x000000010200780c */ /* 0x001fe20003f26270 */
[----:B-1--4-:R-:W-:-:S12]  /*1640*/  @!P0 BRA `(.L_x_14) ;  /* 0x000000e800108947 */ /* 0x012fd80003800000 */
.L_x_318:
[----:B------:R1:W-:Y:S01]  /*1650*/  STL [R1+0x74], RZ ;  /* 0x000074ff01007387 */ /* 0x0003e20000100800 */
[----:B------:R-:W-:Y:S01]  /*1660*/  UMOV UR5, URZ ;  /* 0x0000003f00057c82 */ /* 0x000fe20008000000 */
[----:B------:R-:W-:Y:S01]  /*1670*/  UMOV UR6, URZ ;  /* 0x0000003f00067c82 */ /* 0x000fe20008000000 */
[----:B0-----:R-:W-:Y:S01]  /*1680*/  IMAD.MOV.U32 R0, RZ, RZ, RZ ;  /* 0x000000ffff007224 */ /* 0x001fe200078e00ff */
[----:B------:R1:W-:Y:S01]  /*1690*/  STL [R1+0x70], RZ ;  /* 0x000070ff01007387 */ /* 0x0003e20000100800 */
[----:B------:R-:W-:Y:S02]  /*16a0*/  CS2R R2, SRZ ;  /* 0x0000000000027805 */ /* 0x000fe4000001ff00 */
[----:B------:R-:W-:Y:S02]  /*16b0*/  CS2R R4, SRZ ;  /* 0x0000000000047805 */ /* 0x000fe4000001ff00 */
[----:B------:R-:W-:Y:S01]  /*16c0*/  CS2R R6, SRZ ;  /* 0x0000000000067805 */ /* 0x000fe2000001ff00 */
[----:B------:R1:W-:Y:S01]  /*16d0*/  STL [R1+0x6c], RZ ;  /* 0x00006cff01007387 */ /* 0x0003e20000100800 */
[----:B------:R-:W-:-:S02]  /*16e0*/  CS2R R8, SRZ ;  /* 0x0000000000087805 */ /* 0x000fc4000001ff00 */
[----:B------:R-:W-:Y:S02]  /*16f0*/  CS2R R10, SRZ ;  /* 0x00000000000a7805 */ /* 0x000fe4000001ff00 */
[----:B------:R-:W-:Y:S01]  /*1700*/  CS2R R12, SRZ ;  /* 0x00000000000c7805 */ /* 0x000fe2000001ff00 */
        /* <DEDUP_REMOVED lines=57> */
[----:B------:R-:W-:Y:S01]  /*1aa0*/  IMAD.MOV.U32 R226, RZ, RZ, RZ ;  /* 0x000000ffffe27224 */ /* 0x000fe200078e00ff */
[----:B------:R-:W-:Y:S01]  /*1ab0*/  CS2R R24, SRZ ;  /* 0x0000000000187805 */ /* 0x000fe2000001ff00 */
[----:B------:R-:W-:Y:S01]  /*1ac0*/  IMAD.U32 R227, RZ, RZ, UR21 ;  /* 0x00000015ffe37e24 */ /* 0x000fe2000f8e00ff */
[----:B------:R1:W-:Y:S01]  /*1ad0*/  STL [R1+0x2c], RZ ;  /* 0x00002cff01007387 */ /* 0x0003e20000100800 */
[----:B------:R-:W-:Y:S02]  /*1ae0*/  CS2R R26, SRZ ;  /* 0x00000000001a7805 */ /* 0x000fe4000001ff00 */
[----:B------:R-:W-:-:S02]  /*1af0*/  CS2R R28, SRZ ;  /* 0x00000000001c7805 */ /* 0x000fc4000001ff00 */
[----:B------:R-:W-:Y:S01]  /*1b00*/  CS2R R30, SRZ ;  /* 0x00000000001e7805 */ /* 0x000fe2000001ff00 */
[----:B------:R1:W-:Y:S01]  /*1b10*/  STL [R1+0x28], RZ ;  /* 0x000028ff01007387 */ /* 0x0003e20000100800 */
[----:B------:R-:W-:Y:S02]  /*1b20*/  CS2R R32, SRZ ;  /* 0x0000000000207805 */ /* 0x000fe4000001ff00 */
[----:B------:R-:W-:Y:S02]  /*1b30*/  CS2R R34, SRZ ;  /* 0x0000000000227805 */ /* 0x000fe4000001ff00 */
[----:B------:R-:W-:Y:S01]  /*1b40*/  CS2R R36, SRZ ;  /* 0x0000000000247805 */ /* 0x000fe2000001ff00 */
        /* <DEDUP_REMOVED lines=36> */
[----:B------:R1:W-:Y:S01]  /*1d90*/  STL [R1], RZ ;  /* 0x000000ff01007387 */ /* 0x0003e20000100800 */
[----:B------:R-:W-:Y:S02]  /*1da0*/  CS2R R92, SRZ ;  /* 0x00000000005c7805 */ /* 0x000fe4000001ff00 */
[----:B------:R-:W-:Y:S02]  /*1db0*/  CS2R R94, SRZ ;  /* 0x00000000005e7805 */ /* 0x000fe4000001ff00 */
[----:B------:R-:W-:Y:S02]  /*1dc0*/  CS2R R96, SRZ ;  /* 0x0000000000607805 */ /* 0x000fe4000001ff00 */
[----:B------:R-:W-:Y:S02]  /*1dd0*/  CS2R R98, SRZ ;  /* 0x0000000000627805 */ /* 0x000fe4000001ff00 */
[----:B------:R-:W-:-:S02]  /*1de0*/  CS2R R100, SRZ ;  /* 0x0000000000647805 */ /* 0x000fc4000001ff00 */
[----:B------:R-:W-:Y:S02]  /*1df0*/  CS2R R102, SRZ ;  /* 0x0000000000667805 */ /* 0x000fe4000001ff00 */
        /* <DEDUP_REMOVED lines=23> */
[----:B------:R-:W-:Y:S01]  /*1f70*/  CS2R R150, SRZ ;  /* 0x0000000000967805 */ /* 0x000fe2000001ff00 */
[----:B-1----:R-:W-:Y:S06]  /*1f80*/  @!P1 BRA `(.L_x_15) ;  /* 0x0000001000609947 */ /* 0x002fec0003800000 */
[----:B------:R-:W-:-:S06]  /*1f90*/  UISETP.NE.AND UP0, UPT, UR38, 0x3, UPT ;  /* 0x000000032600788c */ /* 0x000fcc000bf05270 */
[----:B------:R-:W-:-:S13]  /*1fa0*/  PLOP3.LUT P1, PT, PT, PT, UP0, 0x80, 0x0 ;  /* 0x000000000000781c */ /* 0x000fda0003f2f008 */
[----:B------:R-:W-:Y:S05]  /*1fb0*/  @!P1 BRA `(.L_x_16) ;  /* 0x0000000000049947 */ /* 0x000fea0003800000 */
[----:B------:R-:W-:Y:S01]  /*1fc0*/  BPT.TRAP 0x1 ;  /* 0x000000040000795c */ /* 0x000fe20000300000 */
.L_x_16:
[----:B------:R-:W-:Y:S01]  /*1fd0*/  ULEA UR4, UR15, UR16, 0x3 ;  /* 0x000000100f047291 */ /* 0x000fe2000f8e183f */
[----:B------:R-:W-:-:S05]  /*1fe0*/  IMAD.U32 R0, RZ, RZ, UR21 ;  /* 0x00000015ff007e24 */ /* 0x000fca000f8e00ff */
[----:B------:R-:W-:-:S04]  /*1ff0*/  SHF.L.U32 R0, R0, 0x1f, RZ ;  /* 0x0000001f00007819 */ /* 0x000fc800000006ff */
[----:B------:R0:W1:Y:S01]  /*2000*/  SYNCS.PHASECHK.TRANS64.TRYWAIT P0, [UR4], R0 ;  /* 0x00000000ff0075a7 */ /* 0x0000620008000144 */
[----:B------:R-:W-:Y:S05]  /*2010*/  @!P1 BRA `(.L_x_17) ;  /* 0x0000000000049947 */ /* 0x000fea0003800000 */
[----:B------:R-:W-:Y:S01]  /*2020*/  BPT.TRAP 0x1 ;  /* 0x000000040000795c */ /* 0x000fe20000300000 */
.L_x_17:
[----:B-1----:R-:W-:Y:S05]  /*2030*/  @P0 BRA `(.L_x_18) ;  /* 0x0000000000080947 */ /* 0x002fea0003800000 */
[----:B------:R-:W1:Y:S02]  /*2040*/  SYNCS.PHASECHK.TRANS64.TRYWAIT P0, [UR4], R0 ;  /* 0x00000000ff0075a7 */ /* 0x000e640008000144 */
[----:B-1----:R-:W-:Y:S05]  /*2050*/  @!P0 BRA `(.L_x_19) ;  /* 0x000000dc00a48947 */ /* 0x002fea0003800000 */
.L_x_18:
[----:B------:R2:W-:Y:S01]  /*2060*/  STL [R1+0x74], RZ ;  /* 0x000074ff01007387 */ /* 0x0005e20000100800 */
[----:B------:R-:W-:Y:S01]  /*2070*/  UIADD3 UR5, UR16, 0x2180, URZ ;  /* 0x0000218010057890 */ /* 0x000fe2000fffe03f */
[----:B------:R-:W-:Y:S01]  /*2080*/  WARPGROUP.ARRIVE ;  /* 0x00000000000079c5 */ /* 0x000fe20000000000 */
[----:B------:R-:W-:Y:S01]  /*2090*/  UIADD3 UR4, UR16, 0x180, URZ ;  /* 0x0000018010047890 */ /* 0x000fe2000fffe03f */
[----:B------:R2:W-:Y:S01]  /*20a0*/  STL [R1+0x70], RZ ;  /* 0x000070ff01007387 */ /* 0x0005e20000100800 */
[----:B------:R-:W-:Y:S01]  /*20b0*/  USHF.R.U32.HI UR5, URZ, 0x4, UR5 ;  /* 0x000000043f057899 */ /* 0x000fe20008011605 */
[----:B01----:R-:W-:Y:S01]  /*20c0*/  IMAD.MOV.U32 R0, RZ, RZ, RZ ;  /* 0x000000ffff007224 */ /* 0x003fe200078e00ff */
[----:B------:R-:W-:Y:S01]  /*20d0*/  USHF.R.U32.HI UR4, URZ, 0x4, UR4 ;  /* 0x000000043f047899 */ /* 0x000fe20008011604 */
[----:B------:R2:W-:Y:S01]  /*20e0*/  STL [R1+0x6c], RZ ;  /* 0x00006cff01007387 */ /* 0x0005e20000100800 */
[----:B------:R-:W-:Y:S01]  /*20f0*/  ULOP3.LUT UR5, UR5, 0x3fff, URZ, 0xc0, !UPT ;  /* 0x00003fff05057892 */ /* 0x000fe2000f8ec03f */
[----:B------:R-:W-:Y:S01]  /*2100*/  CS2R R2, SRZ ;  /* 0x0000000000027805 */ /* 0x000fe2000001ff00 */
[----:B------:R-:W-:Y:S01]  /*2110*/  ULOP3.LUT UR4, UR4, 0x3fff, URZ, 0xc0, !UPT ;  /* 0x00003fff04047892 */ /* 0x000fe2000f8ec03f */
[----:B------:R2:W-:Y:S01]  /*2120*/  STL [R1+0x68], RZ ;  /* 0x000068ff01007387 */ /* 0x0005e20000100800 */
[----:B------:R-:W-:Y:S01]  /*2130*/  ULOP3.LUT UR5, UR5, 0x10000, URZ, 0xfc, !UPT ;  /* 0x0001000005057892 */ /* 0x000fe2000f8efc3f */
[----:B------:R-:W-:Y:S01]  /*2140*/  CS2R R4, SRZ ;  /* 0x0000000000047805 */ /* 0x000fe2000001ff00 */
[----:B------:R-:W-:Y:S01]  /*2150*/  ULOP3.LUT UR4, UR4, 0x10000, URZ, 0xfc, !UPT ;  /* 0x0001000004047892 */ /* 0x000fe2000f8efc3f */
[----:B------:R2:W-:Y:S01]  /*2160*/  STL [R1+0x64], RZ ;  /* 0x000064ff01007387 */ /* 0x0005e20000100800 */
[----:B------:R-:W-:Y:S01]  /*2170*/  ULEA UR10, UR15, UR5, 0x9 ;  /* 0x000000050f0a7291 */ /* 0x000fe2000f8e483f */
[----:B------:R-:W-:Y:S01]  /*2180*/  CS2R R6, SRZ ;  /* 0x0000000000067805 */ /* 0x000fe2000001ff00 */
[----:B------:R-:W-:Y:S01]  /*2190*/  ULEA UR8, UR15, UR4, 0x7 ;  /* 0x000000040f087291 */ /* 0x000fe2000f8e383f */
[----:B------:R2:W-:Y:S01]  /*21a0*/  STL [R1+0x60], RZ ;  /* 0x000060ff01007387 */ /* 0x0005e20000100800 */
[----:B------:R-:W-:Y:S01]  /*21b0*/  ULDC UR5, c[0x0][0x50c] ;  /* 0x0001430000057ab9 */ /* 0x000fe20000000800 */
[----:B------:R-:W-:Y:S01]  /*21c0*/  UMOV UR9, 0xc0000010 ;  /* 0xc000001000097882 */ /* 0x000fe20000000000 */
[----:B------:R-:W-:Y:S01]  /*21d0*/  UISETP.NE.AND UP0, UPT, UR5, 0x1, UPT ;  /* 0x000000010500788c */ /* 0x000fe2000bf05270 */
[----:B------:R2:W-:Y:S01]  /*21e0*/  STL [R1+0x5c], RZ ;  /* 0x00005cff01007387 */ /* 0x0005e20000100800 */
[----:B------:R-:W-:Y:S01]  /*21f0*/  UMOV UR11, 0xc0000010 ;  /* 0xc0000010000b7882 */ /* 0x000fe20000000000 */
[----:B------:R-:W-:Y:S01]  /*2200*/  UMOV UR4, 0x1 ;  /* 0x0000000100047882 */ /* 0x000fe20000000000 */
[----:B------:R-:W-:Y:S01]  /*2210*/  USEL UR5, URZ, 0x1, UP0 ;  /* 0x000000013f057887 */ /* 0x000fe20008000000 */
[----:B------:R2:W-:Y:S01]  /*2220*/  STL [R1+0x58], RZ ;  /* 0x000058ff01007387 */ /* 0x0005e20000100800 */
[----:B------:R-:W-:Y:S01]  /*2230*/  QGMMA.64x256x32.F32.E4M3.E4M3 R24, gdesc[UR8], RZ, !UPT, gsb0 ;  /* 0x03e00000081879f3 */ /* 0x000fe2000c0008ff */
[----:B------:R-:W-:-:S02]  /*2240*/  CS2R R8, SRZ ;  /* 0x0000000000087805 */ /* 0x000fc4000001ff00 */
[----:B------:R-:W-:Y:S01]  /*2250*/  CS2R R10, SRZ ;  /* 0x00000000000a7805 */ /* 0x000fe2000001ff00 */
[----:B------:R2:W-:Y:S01]  /*2260*/  STL [R1+0x54], RZ ;  /* 0x000054ff01007387 */ /* 0x0005e20000100800 */
[----:B------:R-:W-:Y:S02]  /*2270*/  ISETP.NE.AND P0, PT, RZ, UR5, PT ;  /* 0x00000005ff007c0c */ /* 0x000fe4000bf05270 */
        /* <DEDUP_REMOVED lines=56> */
[----:B------:R-:W-:Y:S01]  /*2600*/  CS2R R224, SRZ ;  /* 0x0000000000e07805 */ /* 0x000fe2000001ff00 */
[----:B------:R-:W-:Y:S01]  /*2610*/  IMAD.MOV.U32 R226, RZ, RZ, RZ ;  /* 0x000000ffffe27224 */ /* 0x000fe200078e00ff */
[----:B------:R2:W-:Y:S04]  /*2620*/  STL [R1+0x18], RZ ;  /* 0x000018ff01007387 */ /* 0x0005e80000100800 */
[----:B------:R2:W-:Y:S04]  /*2630*/  STL [R1+0x14], RZ ;  /* 0x000014ff01007387 */ /* 0x0005e80000100800 */
[----:B------:R2:W-:Y:S04]  /*2640*/  STL [R1+0x10], RZ ;  /* 0x000010ff01007387 */ /* 0x0005e80000100800 */
[----:B------:R2:W-:Y:S04]  /*2650*/  STL [R1+0xc], RZ ;  /* 0x00000cff01007387 */ /* 0x0005e80000100800 */
[----:B------:R2:W-:Y:S04]  /*2660*/  STL [R1+0x8], RZ ;  /* 0x000008ff01007387 */ /* 0x0005e80000100800 */
[----:B------:R2:W-:Y:S04]  /*2670*/  STL [R1+0x4], RZ ;  /* 0x000004ff01007387 */ /* 0x0005e80000100800 */
[----:B------:R2:W-:Y:S01]  /*2680*/  STL [R1], RZ ;  /* 0x000000ff01007387 */ /* 0x0005e20000100800 */
[----:B------:R-:W-:Y:S05]  /*2690*/  @!P0 BRA `(.L_x_20) ;  /* 0x0000000800808947 */ /* 0x000fea0003800000 */
[----:B------:R-:W-:Y:S02]  /*26a0*/  WARPGROUP.DEPBAR.LE gsb0, 0x0 ;  /* 0x00008000000079c5 */ /* 0x000fe40000010000 */
[----:B------:R-:W-:-:S01]  /*26b0*/  FADD R227, RZ, R122 ;  /* 0x0000007affe37221 */ /* 0x000fc20000000000 */
[----:B------:R-:W-:Y:S01]  /*26c0*/  FADD R226, RZ, R24 ;  /* 0x00000018ffe27221 */ /* 0x000fe20000000000 */
[----:B------:R-:W-:-:S01]  /*26d0*/  FADD R225, RZ, R25 ;  /* 0x00000019ffe17221 */ /* 0x000fc20000000000 */
[----:B------:R-:W-:Y:S01]  /*26e0*/  FADD R224, RZ, R26 ;  /* 0x0000001affe07221 */ /* 0x000fe20000000000 */
[----:B------:R-:W-:-:S01]  /*26f0*/  FADD R223, RZ, R27 ;  /* 0x0000001bffdf7221 */ /* 0x000fc20000000000 */
[----:B------:R0:W-:Y:S01]  /*2700*/  STL [R1], R227 ;  /* 0x000000e301007387 */ /* 0x0001e20000100800 */
[----:B------:R-:W-:-:S01]  /*2710*/  FADD R222, RZ, R28 ;  /* 0x0000001cffde7221 */ /* 0x000fc20000000000 */
[----:B------:R-:W-:Y:S01]  /*2720*/  FADD R221, RZ, R29 ;  /* 0x0000001dffdd7221 */ /* 0x000fe20000000000 */
[----:B------:R-:W-:-:S01]  /*2730*/  FADD R220, RZ, R30 ;  /* 0x0000001effdc7221 */ /* 0x000fc20000000000 */
[----:B------:R-:W-:Y:S01]  /*2740*/  FADD R219, RZ, R31 ;  /* 0x0000001fffdb7221 */ /* 0x000fe20000000000 */
[----:B------:R-:W-:-:S01]  /*2750*/  FADD R218, RZ, R32 ;  /* 0x00000020ffda7221 */ /* 0x000fc20000000000 */
[----:B------:R-:W-:Y:S01]  /*2760*/  FADD R217, RZ, R33 ;  /* 0x00000021ffd97221 */ /* 0x000fe20000000000 */
[----:B------:R-:W-:-:S01]  /*2770*/  FADD R216, RZ, R34 ;  /* 0x00000022ffd87221 */ /* 0x000fc20000000000 */
[----:B------:R-:W-:Y:S01]  /*2780*/  FADD R215, RZ, R35 ;  /* 0x00000023ffd77221 */ /* 0x000fe20000000000 */
[----:B------:R-:W-:-:S01]  /*2790*/  FADD R214, RZ, R36 ;  /* 0x00000024ffd67221 */ /* 0x000fc20000000000 */
[----:B0-----:R-:W-:Y:S01]  /*27a0*/  FADD R227, RZ, R123 ;  /* 0x0000007bffe37221 */ /* 0x001fe20000000000 */
[----:B------:R-:W-:-:S01]  /*27b0*/  FADD R213, RZ, R37 ;  /* 0x00000025ffd57221 */ /* 0x000fc20000000000 */
[----:B------:R-:W-:Y:S01]  /*27c0*/  FADD R212, RZ, R38 ;  /* 0x00000026ffd47221 */ /* 0x000fe20000000000 */
[----:B------:R-:W-:-:S01]  /*27d0*/  FADD R211, RZ, R39 ;  /* 0x00000027ffd37221 */ /* 0x000fc20000000000 */
[----:B------:R-:W-:Y:S01]  /*27e0*/  FADD R210, RZ, R40 ;  /* 0x00000028ffd27221 */ /* 0x000fe20000000000 */
[----:B------:R0:W-:Y:S01]  /*27f0*/  STL [R1+0x4], R227 ;  /* 0x000004e301007387 */ /* 0x0001e20000100800 */
        /* <DEDUP_REMOVED lines=93> */
[----:B------:R-:W-:Y:S01]  /*2dd0*/  UMOV UR4, URZ ;  /* 0x0000003f00047c82 */ /* 0x000fe20008000000 */
[----:B0-----:R-:W-:-:S05]  /*2de0*/  FADD R227, RZ, R130 ;  /* 0x00000082ffe37221 */ /* 0x001fca0000000000 */
[----:B------:R0:W-:Y:S02]  /*2df0*/  STL [R1+0x20], R227 ;  /* 0x000020e301007387 */ /* 0x0001e40000100800 */
        /* <DEDUP_REMOVED lines=42> */
.L_x_20:
[----:B------:R-:W-:-:S04]  /*30a0*/  UIADD3 UR18, UR15, 0x1, URZ ;  /* 0x000000010f127890 */ /* 0x000fc8000fffe03f */
[----:B------:R-:W-:-:S04]  /*30b0*/  UISETP.NE.AND UP0, UPT, UR18, 0x4, UPT ;  /* 0x000000041200788c */ /* 0x000fc8000bf05270 */
[----:B------:R-:W-:Y:S02]  /*30c0*/  USEL UR6, URZ, 0x1, UP0 ;  /* 0x000000013f067887 */ /* 0x000fe40008000000 */
[----:B------:R-:W-:Y:S02]  /*30d0*/  USEL UR18, UR18, URZ, UP0 ;  /* 0x0000003f12127287 */ /* 0x000fe40008000000 */
[----:B------:R-:W-:-:S06]  /*30e0*/  ULOP3.LUT UR6, UR21, UR6, URZ, 0x3c, !UPT ;  /* 0x0000000615067292 */ /* 0x000fcc000f8e3c3f */
[----:B0-----:R-:W-:Y:S01]  /*30f0*/  IMAD.U32 R227, RZ, RZ, UR6 ;  /* 0x00000006ffe37e24 */ /* 0x001fe2000f8e00ff */
[----:B------:R-:W-:-:S06]  /*3100*/  UMOV UR6, 0x1 ;  /* 0x0000000100067882 */ /* 0x000fcc0000000000 */
.L_x_15:
[----:B------:R-:W-:-:S06]  /*3110*/  UISETP.GE.AND UP0, UPT, UR12, 0x1, UPT ;  /* 0x000000010c00788c */ /* 0x000fcc000bf06270 */
[----:B------:R-:W-:-:S13]  /*3120*/  PLOP3.LUT P0, PT, PT, PT, UP0, 0x80, 0x0 ;  /* 0x000000000000781c */ /* 0x000fda0003f0f008 */
[----:B------:R-:W-:Y:S05]  /*3130*/  @!P0 BRA `(.L_x_21) ;  /* 0x0000001000708947 */ /* 0x000fea0003800000 */
[----:B------:R-:W-:Y:S01]  /*3140*/  IMAD.U32 R228, RZ, RZ, UR12 ;  /* 0x0000000cffe47e24 */ /* 0x000fe2000f8e00ff */
[----:B------:R-:W-:Y:S01]  /*3150*/  UMOV UR19, UR15 ;  /* 0x0000000f00137c82 */ /* 0x000fe20008000000 */
[----:B------:R-:W-:-:S05]  /*3160*/  ULDC UR28, c[0x0][0x50c] ;  /* 0x00014300001c7ab9 */ /* 0x000fca0000000800 */
.L_x_29:
[----:B------:R-:W-:-:S06]  /*3170*/  UISETP.NE.AND UP0, UPT, UR38, 0x3, UPT ;  /* 0x000000032600788c */ /* 0x000fcc000bf05270 */
[----:B------:R-:W-:-:S13]  /*3180*/  PLOP3.LUT P1, PT, PT, PT, UP0, 0x80, 0x0 ;  /* 0x000000000000781c */ /* 0x000fda0003f2f008 */
[----:B01----:R-:W-:Y:S05]  /*3190*/  @!P1 BRA `(.L_x_22) ;  /* 0x0000000000049947 */ /* 0x003fea0003800000 */
[----:B------:R-:W-:Y:S01]  /*31a0*/  BPT.TRAP 0x1 ;  /* 0x000000040000795c */ /* 0x000fe20000300000 */
.L_x_22:
[----:B------:R-:W-:Y:S01]  /*31b0*/  ULEA UR8, UR18, UR16, 0x3 ;  /* 0x0000001012087291 */ /* 0x000fe2000f8e183f */
[----:B------:R-:W-:-:S08]  /*31c0*/  SHF.L.U32 R229, R227, 0x1f, RZ ;  /* 0x0000001fe3e57819 */ /* 0x000fd000000006ff */
[----:B------:R0:W1:Y:S01]  /*31d0*/  SYNCS.PHASECHK.TRANS64.TRYWAIT P0, [UR8], R229 ;  /* 0x000000e5ff0075a7 */ /* 0x0000620008000148 */
[----:B------:R-:W-:Y:S05]  /*31e0*/  @!P1 BRA `(.L_x_23) ;  /* 0x0000000000049947 */ /* 0x000fea0003800000 */
[----:B------:R-:W-:Y:S01]  /*31f0*/  BPT.TRAP 0x1 ;  /* 0x000000040000795c */ /* 0x000fe20000300000 */
.L_x_23:
[----:B-1----:R-:W-:Y:S05]  /*3200*/  @P0 BRA `(.L_x_24) ;  /* 0x0000000000080947 */ /* 0x002fea0003800000 */
[----:B------:R-:W1:Y:S02]  /*3210*/  SYNCS.PHASECHK.TRANS64.TRYWAIT P0, [UR8], R229 ;  /* 0x000000e5ff0075a7 */ /* 0x000e640008000148 */
[----:B-1----:R-:W-:Y:S05]  /*3220*/  @!P0 BRA `(.L_x_25) ;  /* 0x000000cc00488947 */ /* 0x002fea0003800000 */
.L_x_24:
[----:B------:R-:W-:Y:S01]  /*3230*/  UIADD3 UR8, UR16, 0x180, URZ ;  /* 0x0000018010087890 */ /* 0x000fe2000fffe03f */
[----:B------:R-:W-:Y:S01]  /*3240*/  WARPGROUP.ARRIVE ;  /* 0x00000000000079c5 */ /* 0x000fe20000000000 */
[----:B------:R-:W-:Y:S02]  /*3250*/  UIADD3 UR9, UR16, 0x2180, URZ ;  /* 0x0000218010097890 */ /* 0x000fe4000fffe03f */
[----:B------:R-:W-:Y:S02]  /*3260*/  USHF.R.U32.HI UR8, URZ, 0x4, UR8 ;  /* 0x000000043f087899 */ /* 0x000fe40008011608 */
[----:B------:R-:W-:Y:S02]  /*3270*/  USHF.R.U32.HI UR9, URZ, 0x4, UR9 ;  /* 0x000000043f097899 */ /* 0x000fe40008011609 */
[----:B------:R-:W-:Y:S02]  /*3280*/  UISETP.NE.AND UP0, UPT, UR5, URZ, UPT ;  /* 0x0000003f0500728c */ /* 0x000fe4000bf05270 */
[----:B------:R-:W-:-:S02]  /*3290*/  ULOP3.LUT UR8, UR8, 0x3fff, URZ, 0xc0, !UPT ;  /* 0x00003fff08087892 */ /* 0x000fc4000f8ec03f */
[----:B------:R-:W-:Y:S02]  /*32a0*/  ULOP3.LUT UR9, UR9, 0x3fff, URZ, 0xc0, !UPT ;  /* 0x00003fff09097892 */ /* 0x000fe4000f8ec03f */
[----:B------:R-:W-:Y:S02]  /*32b0*/  USEL UR6, UR6, URZ, !UP0 ;  /* 0x0000003f06067287 */ /* 0x000fe4000c000000 */
[----:B------:R-:W-:Y:S02]  /*32c0*/  ULOP3.LUT UR8, UR8, 0x10000, URZ, 0xfc, !UPT ;  /* 0x0001000008087892 */ /* 0x000fe4000f8efc3f */
[----:B------:R-:W-:Y:S02]  /*32d0*/  ULOP3.LUT UR9, UR9, 0x10000, URZ, 0xfc, !UPT ;  /* 0x0001000009097892 */ /* 0x000fe4000f8efc3f */
[----:B------:R-:W-:Y:S02]  /*32e0*/  UISETP.NE.U32.AND UP0, UPT, UR6, URZ, UPT ;  /* 0x0000003f0600728c */ /* 0x000fe4000bf05070 */
[----:B------:R-:W-:-:S02]  /*32f0*/  ULEA UR8, UR18, UR8, 0x7 ;  /* 0x0000000812087291 */ /* 0x000fc4000f8e383f */
[----:B------:R-:W-:Y:S01]  /*3300*/  ULEA UR10, UR18, UR9, 0x9 ;  /* 0x00000009120a7291 */ /* 0x000fe2000f8e483f */
[----:B------:R-:W-:Y:S02]  /*3310*/  UMOV UR11, 0xc0000010 ;  /* 0xc0000010000b7882 */ /* 0x000fe40000000000 */
[----:B------:R-:W-:Y:S01]  /*3320*/  UMOV UR9, 0xc0000010 ;  /* 0xc000001000097882 */ /* 0x000fe20000000000 */
[----:B------:R-:W-:-:S05]  /*3330*/  UIADD3 UR4, UR4, 0x1, URZ ;  /* 0x0000000104047890 */ /* 0x000fca000fffe03f */
[----:B------:R-:W-:Y:S01]  /*3340*/  QGMMA.64x256x32.F32.E4M3.E4M3 R24, gdesc[UR8], R24, UP0, gsb0 ;  /* 0x03e00000081879f3 */ /* 0x000fe2000b800818 */
[----:B------:R-:W-:-:S04]  /*3350*/  UISETP.NE.AND UP0, UPT, UR4, UR28, UPT ;  /* 0x0000001c0400728c */ /* 0x000fc8000bf05270 */
[----:B------:R-:W-:-:S06]  /*3360*/  USEL UR5, URZ, 0x1, UP0 ;  /* 0x000000013f057887 */ /* 0x000fcc0008000000 */
[----:B------:R-:W-:Y:S01]  /*3370*/  ISETP.NE.AND P0, PT, RZ, UR5, PT ;  /* 0x00000005ff007c0c */ /* 0x000fe2000bf05270 */
[----:B------:R-:W-:-:S12]  /*3380*/  WARPGROUP.DEPBAR.LE gsb0, 0x1 ;  /* 0x00008000000079c5 */ /* 0x000fd80000010100 */
[----:B------:R-:W-:Y:S05]  /*3390*/  @!P0 BRA `(.L_x_26) ;  /* 0x0000000c00808947 */ /* 0x000fea0003800000 */
[----:B------:R-:W-:Y:S02]  /*33a0*/  WARPGROUP.DEPBAR.LE gsb0, 0x0 ;  /* 0x00008000000079c5 */ /* 0x000fe40000010000 */
[----:B------:R-:W-:-:S01]  /*33b0*/  FADD R226, R24, R226 ;  /* 0x000000e218e27221 */ /* 0x000fc20000000000 */
[----:B------:R-:W-:Y:S01]  /*33c0*/  FADD R225, R25, R225 ;  /* 0x000000e119e17221 */ /* 0x000fe20000000000 */
[----:B------:R1:W-:Y:S01]  /*33d0*/  STL [R1+0x9c], R227 ;  /* 0x00009ce301007387 */ /* 0x0003e20000100800 */
[----:B------:R-:W-:-:S01]  /*33e0*/  FADD R224, R26, R224 ;  /* 0x000000e01ae07221 */ /* 0x000fc20000000000 */
[----:B------:R-:W-:Y:S01]  /*33f0*/  FADD R223, R27, R223 ;  /* 0x000000df1bdf7221 */ /* 0x000fe20000000000 */
[----:B------:R-:W-:-:S01]  /*3400*/  FADD R222, R28, R222 ;  /* 0x000000de1cde7221 */ /* 0x000fc20000000000 */
[----:B------:R-:W-:Y:S01]  /*3410*/  FADD R221, R29, R221 ;  /* 0x000000dd1ddd7221 */ /* 0x000fe20000000000 */
[----:B-1----:R-:W3:Y:S04]  /*3420*/  LDL.LU R227, [R1+0x30] ;  /* 0x0000300001e37983 */ /* 0x002ee80000300800 */
[----:B------:R1:W-:Y:S01]  /*3430*/  STL [R1+0xa0], R226 ;  /* 0x0000a0e201007387 */ /* 0x0003e20000100800 */
[----:B------:R-:W-:-:S01]  /*3440*/  FADD R220, R30, R220 ;  /* 0x000000dc1edc7221 */ /* 0x000fc20000000000 */
[----:B------:R-:W-:-:S02]  /*3450*/  FADD R219, R31, R219 ;  /* 0x000000db1fdb7221 */ /* 0x000fc40000000000 */
[----:B-1----:R-:W4:Y:S04]  /*3460*/  LDL.LU R226, [R1+0x2c] ;  /* 0x00002c0001e27983 */ /* 0x002f280000300800 */
[----:B------:R1:W-:Y:S01]  /*3470*/  STL [R1+0xa4], R225 ;  /* 0x0000a4e101007387 */ /* 0x0003e20000100800 */
[----:B------:R-:W-:-:S03]  /*3480*/  FADD R218, R32, R218 ;  /* 0x000000da20da7221 */ /* 0x000fc60000000000 */
[----:B-1----:R-:W2:Y:S04]  /*3490*/  LDL.LU R225, [R1+0x28] ;  /* 0x0000280001e17983 */ /* 0x002ea80000300800 */
        /* <DEDUP_REMOVED lines=9> */
[----:B------:R1:W-:Y:S04]  /*3530*/  STL [R1+0xb4], R221 ;  /* 0x0000b4dd01007387 */ /* 0x0003e80000100800 */
        /* <DEDUP_REMOVED lines=12> */
[----:B-1----:R-:W2:Y:S01]  /*3600*/  LDL.LU R215, [R1] ;  /* 0x0000000001d77983 */ /* 0x002ea20000300800 */
[----:B------:R-:W-:-:S01]  /*3610*/  FADD R214, R36, R214 ;  /* 0x000000d624d67221 */ /* 0x000fc20000000000 */
[----:B------:R-:W-:Y:S01]  /*3620*/  FADD R213, R37, R213 ;  /* 0x000000d525d57221 */ /* 0x000fe20000000000 */
[----:B------:R-:W-:-:S01]  /*3630*/  FADD R212, R38, R212 ;  /* 0x000000d426d47221 */ /* 0x000fc20000000000 */
[----:B------:R-:W-:Y:S01]  /*3640*/  FADD R211, R39, R211 ;  /* 0x000000d327d37221 */ /* 0x000fe20000000000 */
[----:B------:R-:W-:-:S01]  /*3650*/  FADD R210, R40, R210 ;  /* 0x000000d228d27221 */ /* 0x000fc20000000000 */
[----:B------:R-:W-:Y:S01]  /*3660*/  STL [R1+0xd0], R214 ;  /* 0x0000d0d601007387 */ /* 0x000fe20000100800 */
        /* <DEDUP_REMOVED lines=11> */
[----:B------:R1:W-:Y:S01]  /*3720*/  STL [R1+0xdc], R211 ;  /* 0x0000dcd301007387 */ /* 0x0003e20000100800 */
[----:B------:R-:W-:-:S01]  /*3730*/  FADD R200, R50, R200 ;  /* 0x000000c832c87221 */ /* 0x000fc20000000000 */
[----:B------:R-:W-:Y:S01]  /*3740*/  FADD R199, R51, R199 ;  /* 0x000000c733c77221 */ /* 0x000fe20000000000 */
        /* <DEDUP_REMOVED lines=69> */
[----:B-----5:R-:W-:Y:S01]  /*3ba0*/  FADD R0, R121, R0 ;  /* 0x0000000079007221 */ /* 0x020fe20000000000 */
[----:B---3--:R-:W-:-:S01]  /*3bb0*/  FADD R227, R134, R227 ;  /* 0x000000e386e37221 */ /* 0x008fc20000000000 */
[----:B----4-:R-:W-:Y:S01]  /*3bc0*/  FADD R226, R133, R226 ;  /* 0x000000e285e27221 */ /* 0x010fe20000000000 */
[----:B--2---:R-:W-:-:S01]  /*3bd0*/  FADD R225, R132, R225 ;  /* 0x000000e184e17221 */ /* 0x004fc20000000000 */
        /* <DEDUP_REMOVED lines=9> */
[----:B------:R-:W-:-:S05]  /*3c70*/  FADD R215, R122, R215 ;  /* 0x000000d77ad77221 */ /* 0x000fca0000000000 */
[----:B------:R2:W-:Y:S04]  /*3c80*/  STL [R1], R215 ;  /* 0x000000d701007387 */ /* 0x0005e80000100800 */
[----:B------:R3:W-:Y:S04]  /*3c90*/  STL [R1+0x4], R216 ;  /* 0x000004d801007387 */ /* 0x0007e80000100800 */
        /* <DEDUP_REMOVED lines=8> */
[----:B-1----:R-:W4:Y:S04]  /*3d20*/  LDL.LU R211, [R1+0x34] ;  /* 0x0000340001d37983 */ /* 0x002f280000300800 */
[----:B------:R1:W-:Y:S04]  /*3d30*/  STL [R1+0x28], R225 ;  /* 0x000028e101007387 */ /* 0x0003e80000100800 */
[----:B------:R-:W4:Y:S04]  /*3d40*/  LDL.LU R212, [R1+0x38] ;  /* 0x0000380001d47983 */ /* 0x000f280000300800 */
[----:B------:R1:W-:Y:S04]  /*3d50*/  STL [R1+0x2c], R226 ;  /* 0x00002ce201007387 */ /* 0x0003e80000100800 */
[----:B------:R-:W4:Y:S04]  /*3d60*/  LDL.LU R213, [R1+0x3c] ;  /* 0x00003c0001d57983 */ /* 0x000f280000300800 */
[----:B------:R1:W-:Y:S04]  /*3d70*/  STL [R1+0x30], R227 ;  /* 0x000030e301007387 */ /* 0x0003e80000100800 */
[----:B------:R-:W4:Y:S04]  /*3d80*/  LDL.LU R214, [R1+0x40] ;  /* 0x0000400001d67983 */ /* 0x000f280000300800 */
[----:B--2---:R-:W2:Y:S04]  /*3d90*/  LDL.LU R215, [R1+0x44] ;  /* 0x0000440001d77983 */ /* 0x004ea80000300800 */
[----:B---3--:R-:W3:Y:S04]  /*3da0*/  LDL.LU R216, [R1+0x48] ;  /* 0x0000480001d87983 */ /* 0x008ee80000300800 */
[----:B----4-:R-:W4:Y:S04]  /*3db0*/  LDL.LU R217, [R1+0x4c] ;  /* 0x00004c0001d97983 */ /* 0x010f280000300800 */
[----:B0-----:R-:W4:Y:S04]  /*3dc0*/  LDL.LU R218, [R1+0x50] ;  /* 0x0000500001da7983 */ /* 0x001f280000300800 */
[----:B------:R-:W4:Y:S04]  /*3dd0*/  LDL.LU R219, [R1+0x54] ;  /* 0x0000540001db7983 */ /* 0x000f280000300800 */
[----:B------:R-:W4:Y:S04]  /*3de0*/  LDL.LU R220, [R1+0x58] ;  /* 0x0000580001dc7983 */ /* 0x000f280000300800 */
[----:B------:R-:W4:Y:S04]  /*3df0*/  LDL.LU R221, [R1+0x5c] ;  /* 0x00005c0001dd7983 */ /* 0x000f280000300800 */
[----:B------:R-:W4:Y:S04]  /*3e00*/  LDL.LU R222, [R1+0x60] ;  /* 0x0000600001de7983 */ /* 0x000f280000300800 */
[----:B------:R-:W4:Y:S04]  /*3e10*/  LDL.LU R223, [R1+0x64] ;  /* 0x0000640001df7983 */ /* 0x000f280000300800 */
[----:B------:R-:W4:Y:S04]  /*3e20*/  LDL.LU R224, [R1+0x68] ;  /* 0x0000680001e07983 */ /* 0x000f280000300800 */
[----:B-1----:R-:W4:Y:S04]  /*3e30*/  LDL.LU R225, [R1+0x6c] ;  /* 0x00006c0001e17983 */ /* 0x002f280000300800 */
[----:B------:R-:W4:Y:S04]  /*3e40*/  LDL.LU R226, [R1+0x70] ;  /* 0x0000700001e27983 */ /* 0x000f280000300800 */
[----:B------:R-:W4:Y:S01]  /*3e50*/  LDL.LU R227, [R1+0x74] ;  /* 0x0000740001e37983 */ /* 0x000f220000300800 */
[----:B------:R-:W-:-:S05]  /*3e60*/  FADD R211, R135, R211 ;  /* 0x000000d387d37221 */ /* 0x000fca0000000000 */
[----:B------:R0:W-:Y:S01]  /*3e70*/  STL [R1+0x34], R211 ;  /* 0x000034d301007387 */ /* 0x0001e20000100800 */
[----:B------:R-:W-:-:S03]  /*3e80*/  FADD R212, R136, R212 ;  /* 0x000000d488d47221 */ /* 0x000fc60000000000 */
[----:B0-----:R1:W5:Y:S01]  /*3e90*/  LDL.LU R211, [R1+0xdc] ;  /* 0x0000dc0001d37983 */ /* 0x0013620000300800 */
[----:B------:R-:W-:-:S03]  /*3ea0*/  FADD R213, R137, R213 ;  /* 0x000000d589d57221 */ /* 0x000fc60000000000 */
[----:B------:R0:W-:Y:S01]  /*3eb0*/  STL [R1+0x38], R212 ;  /* 0x000038d401007387 */ /* 0x0001e20000100800 */
[----:B------:R-:W-:-:S01]  /*3ec0*/  FADD R214, R138, R214 ;  /* 0x000000d68ad67221 */ /* 0x000fc20000000000 */
[----:B--2---:R-:W-:Y:S02]  /*3ed0*/  FADD R215, R139, R215 ;  /* 0x000000d78bd77221 */ /* 0x004fe40000000000 */
[----:B0-----:R1:W5:Y:S01]  /*3ee0*/  LDL.LU R212, [R1+0xd8] ;  /* 0x0000d80001d47983 */ /* 0x0013620000300800 */
[----:B---3--:R-:W-:-:S03]  /*3ef0*/  FADD R216, R140, R216 ;  /* 0x000000d88cd87221 */ /* 0x008fc60000000000 */
[----:B------:R0:W-:Y:S01]  /*3f00*/  STL [R1+0x3c], R213 ;  /* 0x00003cd501007387 */ /* 0x0001e20000100800 */
[----:B----4-:R-:W-:-:S03]  /*3f10*/  FADD R217, R141, R217 ;  /* 0x000000d98dd97221 */ /* 0x010fc60000000000 */
[----:B0-----:R1:W5:Y:S01]  /*3f20*/  LDL.LU R213, [R1+0xd4] ;  /* 0x0000d40001d57983 */ /* 0x0013620000300800 */
[----:B------:R-:W-:-:S03]  /*3f30*/  FADD R218, R142, R218 ;  /* 0x000000da8eda7221 */ /* 0x000fc60000000000 */
[----:B------:R0:W-:Y:S01]  /*3f40*/  STL [R1+0x40], R214 ;  /* 0x000040d601007387 */ /* 0x0001e20000100800 */
[----:B------:R-:W-:-:S01]  /*3f50*/  FADD R219, R143, R219 ;  /* 0x000000db8fdb7221 */ /* 0x000fc20000000000 */
[----:B------:R-:W-:Y:S02]  /*3f60*/  FADD R220, R144, R220 ;  /* 0x000000dc90dc7221 */ /* 0x000fe40000000000 */
[----:B0-----:R1:W5:Y:S04]  /*3f70*/  LDL.LU R214, [R1+0xd0] ;  /* 0x0000d00001d67983 */ /* 0x0013680000300800 */
[----:B------:R0:W-:Y:S01]  /*3f80*/  STL [R1+0x44], R215 ;  /* 0x000044d701007387 */ /* 0x0001e20000100800 */
[----:B------:R-:W-:-:S01]  /*3f90*/  FADD R221, R145, R221 ;  /* 0x000000dd91dd7221 */ /* 0x000fc20000000000 */
[----:B------:R-:W-:-:S02]  /*3fa0*/  FADD R222, R146, R222 ;  /* 0x000000de92de7221 */ /* 0x000fc40000000000 */
[----:B0-----:R1:W5:Y:S04]  /*3fb0*/  LDL.LU R215, [R1+0xcc] ;  /* 0x0000cc0001d77983 */ /* 0x0013680000300800 */
[----:B------:R0:W-:Y:S01]  /*3fc0*/  STL [R1+0x48], R216 ;  /* 0x000048d801007387 */ /* 0x0001e20000100800 */
[----:B------:R-:W-:-:S03]  /*3fd0*/  FADD R223, R147, R223 ;  /* 0x000000df93df7221 */ /* 0x000fc60000000000 */
        /* <DEDUP_REMOVED lines=13> */
[----:B------:R0:W-:Y:S04]  /*40b0*/  STL [R1+0x5c], R221 ;  /* 0x00005cdd01007387 */ /* 0x0001e80000100800 */
        /* <DEDUP_REMOVED lines=12> */
[----:B0-----:R1:W5:Y:S01]  /*4180*/  LDL.LU R227, [R1+0x9c] ;  /* 0x00009c0001e37983 */ /* 0x0013620000300800 */
[----:B------:R-:W-:-:S05]  /*4190*/  UMOV UR4, URZ ;  /* 0x0000003f00047c82 */ /* 0x000fca0008000000 */
.L_x_26:
[----:B------:R-:W-:Y:S05]  /*41a0*/  @!P1 BRA `(.L_x_27) ;  /* 0x0000000000049947 */ /* 0x000fea0003800000 */
[----:B------:R-:W-:Y:S01]  /*41b0*/  BPT.TRAP 0x1 ;  /* 0x000000040000795c */ /* 0x000fe20000300000 */
.L_x_27:
[----:B------:R-:W-:Y:S02]  /*41c0*/  UISETP.GT.U32.AND UP0, UPT, UR13, 0x1, UPT ;  /* 0x000000010d00788c */ /* 0x000fe4000bf04070 */
[----:B------:R-:W-:-:S04]  /*41d0*/  ULEA UR6, UR19, UR16, 0x3 ;  /* 0x0000001013067291 */ /* 0x000fc8000f8e183f */
[----:B------:R-:W-:Y:S01]  /*41e0*/  UIADD3 UR6, UR6, 0x20, URZ ;  /* 0x0000002006067890 */ /* 0x000fe2000fffe03f */
[----:B------:R-:W-:-:S03]  /*41f0*/  PLOP3.LUT P0, PT, PT, PT, UP0, 0x80, 0x0 ;  /* 0x000000000000781c */ /* 0x000fc60003f0f008 */
[----:B------:R-:W-:-:S09]  /*4200*/  UPRMT UR6, URZ, 0x654, UR6 ;  /* 0x000006543f067896 */ /* 0x000fd20008000006 */
[----:B------:R-:W-:Y:S01]  /*4210*/  SYNCS.ARRIVE.TRANS64.RED.A1T0 RZ, [UR6], RZ ;  /* 0x000000ffffff79a7 */ /* 0x000fe20008100406 */
[----:B------:R-:W-:Y:S05]  /*4220*/  @P0 BRA `(.L_x_28) ;  /* 0x0000000000040947 */ /* 0x000fea0003800000 */
[----:B------:R-:W-:Y:S01]  /*4230*/  BPT.TRAP 0x1 ;  /* 0x000000040000795c */ /* 0x000fe20000300000 */
.L_x_28:
[----:B------:R-:W-:Y:S01]  /*4240*/  UIADD3 UR18, UR18, 0x1, URZ ;  /* 0x0000000112127890 */ /* 0x000fe2000fffe03f */
[C---:B------:R-:W-:Y:S01]  /*4250*/  ISETP.GT.AND P0, PT, R228.reuse, 0x1, PT ;  /* 0x00000001e400780c */ /* 0x040fe20003f04270 */
[----:B------:R-:W-:Y:S01]  /*4260*/  UIADD3 UR19, UR19, 0x1, URZ ;  /* 0x0000000113137890 */ /* 0x000fe2000fffe03f */
[----:B------:R-:W-:Y:S01]  /*4270*/  VIADD R228, R228, 0xffffffff ;  /* 0xffffffffe4e47836 */ /* 0x000fe20000000000 */
[----:B------:R-:W-:Y:S02]  /*4280*/  UISETP.NE.AND UP0, UPT, UR18, 0x4, UPT ;  /* 0x000000041200788c */ /* 0x000fe4000bf05270 */
[----:B------:R-:W-:Y:S02]  /*4290*/  UISETP.NE.AND UP1, UPT, UR19, 0x4, UPT ;  /* 0x000000041300788c */ /* 0x000fe4000bf25270 */
[----:B------:R-:W-:Y:S02]  /*42a0*/  USEL UR6, URZ, 0x1, UP0 ;  /* 0x000000013f067887 */ /* 0x000fe40008000000 */
[----:B------:R-:W-:-:S02]  /*42b0*/  USEL UR18, UR18, URZ, UP0 ;  /* 0x0000003f12127287 */ /* 0x000fc40008000000 */
[----:B------:R-:W-:Y:S02]  /*42c0*/  USEL UR19, UR19, URZ, UP1 ;  /* 0x0000003f13137287 */ /* 0x000fe40008800000 */
[----:B-----5:R-:W-:Y:S01]  /*42d0*/  LOP3.LUT R227, R227, UR6, RZ, 0x3c, !PT ;  /* 0x00000006e3e37c12 */ /* 0x020fe2000f8e3cff */
[----:B------:R-:W-:Y:S01]  /*42e0*/  UMOV UR6, 0x1 ;  /* 0x0000000100067882 */ /* 0x000fe20000000000 */
[----:B------:R-:W-:Y:S08]  /*42f0*/  @P0 BRA `(.L_x_29) ;  /* 0xffffffec009c0947 */ /* 0x000ff0000383ffff */
.L_x_21:
[----:B------:R-:W-:-:S04]  /*4300*/  UISETP.NE.AND UP0, UPT, UR4, URZ, UPT ;  /* 0x0000003f0400728c */ /* 0x000fc8000bf05270 */
[----:B------:R-:W-:-:S06]  /*4310*/  USEL UR4, URZ, 0x1, !UP0 ;  /* 0x000000013f047887 */ /* 0x000fcc000c000000 */
[----:B------:R-:W-:-:S13]  /*4320*/  ISETP.NE.AND P0, PT, RZ, UR4, PT ;  /* 0x00000004ff007c0c */ /* 0x000fda000bf05270 */
[----:B------:R-:W-:Y:S05]  /*4330*/  @!P0 BRA `(.L_x_30) ;  /* 0x0000000c00dc8947 */ /* 0x000fea0003800000 */
[----:B------:R-:W3:Y:S04]  /*4340*/  LDL.LU R227, [R1+0x74] ;  /* 0x0000740001e37983 */ /* 0x000ee80000300800 */
[----:B---3--:R3:W-:Y:S04]  /*4350*/  STL [R1+0x9c], R227 ;  /* 0x00009ce301007387 */ /* 0x0087e80000100800 */
[----:B---3--:R-:W3:Y:S04]  /*4360*/  LDL.LU R227, [R1+0x70] ;  /* 0x0000700001e37983 */ /* 0x008ee80000300800 */
        /* <DEDUP_REMOVED lines=55> */
[----:B---3--:R-:W3:Y:S01]  /*46e0*/  LDL.LU R227, [R1] ;  /* 0x0000000001e37983 */ /* 0x008ee20000300800 */
[----:B------:R-:W-:-:S02]  /*46f0*/  WARPGROUP.DEPBAR.LE gsb0, 0x0 ;  /* 0x00008000000079c5 */ /* 0x000fc40000010000 */
[----:B------:R-:W-:Y:S01]  /*4700*/  FADD R226, R24, R226 ;  /* 0x000000e218e27221 */ /* 0x000fe20000000000 */
        /* <DEDUP_REMOVED lines=97> */
[----:B---3--:R-:W-:-:S05]  /*4d20*/  FADD R227, R122, R227 ;  /* 0x000000e37ae37221 */ /* 0x008fca0000000000 */
[----:B------:R3:W-:Y:S04]  /*4d30*/  STL [R1], R227 ;  /* 0x000000e301007387 */ /* 0x0007e80000100800 */
[----:B---3--:R-:W3:Y:S02]  /*4d40*/  LDL.LU R227, [R1+0x10c] ;  /* 0x00010c0001e37983 */ /* 0x008ee40000300800 */
[----:B---3--:R-:W-:-:S05]  /*4d50*/  FADD R227, R123, R227 ;  /* 0x000000e37be37221 */ /* 0x008fca0000000000 */
[----:B------:R3:W-:Y:S04]  /*4d60*/  STL [R1+0x4], R227 ;  /* 0x000004e301007387 */ /* 0x0007e80000100800 */
        /* <DEDUP_REMOVED lines=83> */
[----:B------:R3:W-:Y:S02]  /*52a0*/  STL [R1+0x74], R227 ;  /* 0x000074e301007387 */ /* 0x0007e40000100800 */
.L_x_30:
[----:B---3--:R-:W-:-:S04]  /*52b0*/  IMAD.U32 R227, RZ, RZ, UR39 ;  /* 0x00000027ffe37e24 */ /* 0x008fc8000f8e00ff */
[----:B------:R3:W-:Y:S01]  /*52c0*/  SYNCS.ARRIVE.TRANS64.A1T0 RZ, [R227+UR36], RZ ;  /* 0x000000ffe3ff79a7 */ /* 0x0007e20008100024 */
[----:B------:R-:W-:Y:S02]  /*52d0*/  WARPGROUP.DEPBAR.LE gsb0, 0x0 ;  /* 0x00008000000079c5 */ /* 0x000fe40000010000 */
[----:B------:R-:W4:Y:S02]  /*52e0*/  LDC R24, c[0x0][0x28c] ;  /* 0x0000a300ff187b82 */ /* 0x000f240000000800 */
[----:B----4-:R-:W-:-:S13]  /*52f0*/  ISETP.GE.AND P0, PT, R24, 0x1, PT ;  /* 0x000000011800780c */ /* 0x010fda0003f06270 */
[----:B---3--:R-:W-:Y:S05]  /*5300*/  @!P0 BRA `(.L_x_31) ;  /* 0x0000000000388947 */ /* 0x008fea0003800000 */
[----:B------:R-:W-:-:S06]  /*5310*/  UISETP.NE.AND UP0, UPT, UR38, 0x3, UPT ;  /* 0x000000032600788c */ /* 0x000fcc000bf05270 */
[----:B------:R-:W-:-:S13]  /*5320*/  PLOP3.LUT P0, PT, PT, PT, UP0, 0x80, 0x0 ;  /* 0x000000000000781c */ /* 0x000fda0003f0f008 */
[----:B------:R-:W-:Y:S05]  /*5330*/  @!P0 BRA `(.L_x_32) ;  /* 0x0000000000048947 */ /* 0x000fea0003800000 */
[----:B------:R-:W-:Y:S01]  /*5340*/  BPT.TRAP 0x1 ;  /* 0x000000040000795c */ /* 0x000fe20000300000 */
.L_x_32:
[----:B------:R-:W-:Y:S02]  /*5350*/  UIADD3 UR4, UR12, UR15, URZ ;  /* 0x0000000f0c047290 */ /* 0x000fe4000fffe03f */
[----:B------:R-:W-:Y:S02]  /*5360*/  UISETP.GT.U32.AND UP0, UPT, UR13, 0x1, UPT ;  /* 0x000000010d00788c */ /* 0x000fe4000bf04070 */
[----:B------:R-:W-:-:S04]  /*5370*/  USHF.L.U32 UR4, UR4, 0x3, URZ ;  /* 0x0000000304047899 */ /* 0x000fc8000800063f */
[----:B------:R-:W-:Y:S01]  /*5380*/  ULOP3.LUT UR4, UR4, 0x18, URZ, 0xc0, !UPT ;  /* 0x0000001804047892 */ /* 0x000fe2000f8ec03f */
[----:B------:R-:W-:-:S03]  /*5390*/  PLOP3.LUT P0, PT, PT, PT, UP0, 0x80, 0x0 ;  /* 0x000000000000781c */ /* 0x000fc60003f0f008 */
[----:B------:R-:W-:-:S04]  /*53a0*/  UIADD3 UR4, UR16, 0x20, UR4 ;  /* 0x0000002010047890 */ /* 0x000fc8000fffe004 */
[----:B------:R-:W-:-:S09]  /*53b0*/  UPRMT UR4, URZ, 0x654, UR4 ;  /* 0x000006543f047896 */ /* 0x000fd20008000004 */
[----:B------:R-:W-:Y:S01]  /*53c0*/  SYNCS.ARRIVE.TRANS64.RED.A1T0 RZ, [UR4], RZ ;  /* 0x000000ffffff79a7 */ /* 0x000fe20008100404 */
[----:B------:R-:W-:Y:S05]  /*53d0*/  @P0 BRA `(.L_x_31) ;  /* 0x0000000000040947 */ /* 0x000fea0003800000 */
[----:B------:R-:W-:Y:S01]  /*53e0*/  BPT.TRAP 0x1 ;  /* 0x000000040000795c */ /* 0x000fe20000300000 */
.L_x_31:
[----:B------:R-:W3:Y:S01]  /*53f0*/  LDL R227, [R1+0x84] ;  /* 0x0000840001e37983 */ /* 0x000ee20000100800 */
[----:B------:R-:W-:Y:S01]  /*5400*/  IMAD.U32 R24, RZ, RZ, UR35 ;  /* 0x00000023ff187e24 */ /* 0x000fe2000f8e00ff */
[----:B------:R-:W4:Y:S04]  /*5410*/  LDC R35, c[0x0][0x288] ;  /* 0x0000a200ff237b82 */ /* 0x000f280000000800 */
[----:B------:R-:W-:-:S04]  /*5420*/  SHF.L.U32 R24, R24, 0x1f, RZ ;  /* 0x0000001f18187819 */ /* 0x000fc800000006ff */
[----:B------:R-:W5:Y:S01]  /*5430*/  SYNCS.PHASECHK.TRANS64.TRYWAIT P0, [UR17+0x8], R24 ;  /* 0x00000818ff0075a7 */ /* 0x000f620008000151 */
[----:B---3--:R-:W-:Y:S01]  /*5440*/  IMAD.SHL.U32 R32, R227, 0x40, RZ ;  /* 0x00000040e3207824 */ /* 0x008fe200078e00ff */
[----:B----45:R-:W-:Y:S06]  /*5450*/  @!P0 BRA `(.L_x_33) ;  /* 0x000000a800dc8947 */ /* 0x030fec0003800000 */
.L_x_319:
[----:B------:R-:W4:Y:S01]  /*5460*/  LDL.LU R227, [R1+0x88] ;  /* 0x0000880001e37983 */ /* 0x000f220000300800 */
[----:B------:R-:W-:Y:S02]  /*5470*/  ULDC UR4, c[0x0][0x284] ;  /* 0x0000a10000047ab9 */ /* 0x000fe40000000800 */
[----:B------:R-:W-:Y:S01]  /*5480*/  ISETP.GE.AND P0, PT, R32, UR4, PT ;  /* 0x0000000420007c0c */ /* 0x000fe2000bf06270 */
[----:B----4-:R-:W-:-:S05]  /*5490*/  IMAD.SHL.U32 R37, R227, 0x100, RZ ;  /* 0x00000100e3257824 */ /* 0x010fca00078e00ff */
[----:B------:R-:W-:-:S13]  /*54a0*/  ISETP.GE.OR P0, PT, R37, R35, P0 ;  /* 0x000000232500720c */ /* 0x000fda0000706670 */
[----:B------:R-:W-:Y:S05]  /*54b0*/  @P0 BRA `(.L_x_34) ;  /* 0x00000090001c0947 */ /* 0x000fea0003800000 */
[----:B------:R4:W-:Y:S01]  /*54c0*/  STL.64 [R1+0xa8], R4 ;  /* 0x0000a80401007387 */ /* 0x0009e20000100a00 */
[----:B------:R-:W-:Y:S01]  /*54d0*/  ULDC.64 UR4, c[0x0][0x5d0] ;  /* 0x0001740000047ab9 */ /* 0x000fe20000000a00 */
[----:B------:R-:W0:Y:S02]  /*54e0*/  LDC.64 R26, c[0x0][0x5c8] ;  /* 0x00017200ff1a7b82 */ /* 0x000e240000000a00 */
[----:B----4-:R-:W4:Y:S04]  /*54f0*/  LDL.64 R4, [R1+0x90] ;  /* 0x0000900001047983 */ /* 0x010f280000100a00 */
[----:B------:R1:W-:Y:S04]  /*5500*/  STL [R1+0xa0], R2 ;  /* 0x0000a00201007387 */ /* 0x0003e80000100800 */
[----:B-1----:R-:W4:Y:S04]  /*5510*/  LDL.LU R2, [R1+0x84] ;  /* 0x0000840001027983 */ /* 0x002f280000300800 */
[----:B------:R1:W-:Y:S04]  /*5520*/  STL [R1+0x9c], R0 ;  /* 0x00009c0001007387 */ /* 0x0003e80000100800 */
[----:B------:R-:W2:Y:S04]  /*5530*/  LDL R227, [R1+0x78] ;  /* 0x0000780001e37983 */ /* 0x000ea80000100800 */
[----:B-1----:R-:W4:Y:S01]  /*5540*/  LDL R0, [R1+0x8c] ;  /* 0x00008c0001007983 */ /* 0x002f220000100800 */
[----:B---3--:R-:W1:Y:S02]  /*5550*/  S2R R24, SR_TID.X ;  /* 0x0000000000187919 */ /* 0x008e640000002100 */
[----:B-1----:R-:W-:-:S04]  /*5560*/  SHF.R.S32.HI R25, RZ, 0x1f, R24 ;  /* 0x0000001fff197819 */ /* 0x002fc80000011418 */
[----:B------:R-:W-:-:S04]  /*5570*/  LEA.HI R25, R25, R24, RZ, 0x7 ;  /* 0x0000001819197211 */ /* 0x000fc800078f38ff */
[----:B------:R-:W-:-:S05]  /*5580*/  LOP3.LUT R25, R25, 0xffffff80, RZ, 0xc0, !PT ;  /* 0xffffff8019197812 */ /* 0x000fca00078ec0ff */
[----:B------:R-:W-:Y:S01]  /*5590*/  IMAD.IADD R25, R24, 0x1, -R25 ;  /* 0x0000000118197824 */ /* 0x000fe200078e0a19 */
[----:B--2---:R-:W-:-:S05]  /*55a0*/  SHF.R.S32.HI R38, RZ, 0x1f, R227 ;  /* 0x0000001fff267819 */ /* 0x004fca00000114e3 */
[----:B------:R-:W-:-:S04]  /*55b0*/  IMAD R30, R38, UR4, RZ ;  /* 0x00000004261e7c24 */ /* 0x000fc8000f8e02ff */
[----:B------:R-:W-:Y:S02]  /*55c0*/  IMAD R33, R227, UR5, R30 ;  /* 0x00000005e3217c24 */ /* 0x000fe4000f8e021e */
[----:B----4-:R-:W-:Y:S02]  /*55d0*/  IMAD.WIDE R30, R2, 0x40, R4 ;  /* 0x00000040021e7825 */ /* 0x010fe400078e0204 */
[----:B------:R1:W5:Y:S02]  /*55e0*/  LDL.LU.64 R4, [R1+0xa8] ;  /* 0x0000a80001047983 */ /* 0x0003640000300a00 */
[----:B------:R-:W-:Y:S02]  /*55f0*/  IMAD.IADD R39, R0, 0x1, -R32 ;  /* 0x0000000100277824 */ /* 0x000fe400078e0a20 */
[----:B------:R1:W5:Y:S04]  /*5600*/  LDL.LU R2, [R1+0xa0] ;  /* 0x0000a00001027983 */ /* 0x0003680000300800 */
[----:B------:R1:W5:Y:S01]  /*5610*/  LDL.LU R0, [R1+0x9c] ;  /* 0x00009c0001007983 */ /* 0x0003620000300800 */
[----:B------:R-:W-:-:S04]  /*5620*/  SHF.R.S32.HI R24, RZ, 0x1f, R25 ;  /* 0x0000001fff187819 */ /* 0x000fc80000011419 */
[----:B------:R-:W-:-:S04]  /*5630*/  LEA.HI R24, R24, R25, RZ, 0x2 ;  /* 0x0000001918187211 */ /* 0x000fc800078f10ff */
[----:B------:R-:W-:-:S05]  /*5640*/  LOP3.LUT R24, R24, 0xfffffffc, RZ, 0xc0, !PT ;  /* 0xfffffffc18187812 */ /* 0x000fca00078ec0ff */
[----:B------:R-:W-:-:S04]  /*5650*/  IMAD.IADD R40, R25, 0x1, -R24 ;  /* 0x0000000119287824 */ /* 0x000fc800078e0a18 */
[----:B------:R-:W-:-:S05]  /*5660*/  IMAD.SHL.U32 R28, R40, 0x2, RZ ;  /* 0x00000002281c7824 */ /* 0x000fca00078e00ff */
[----:B------:R-:W-:-:S03]  /*5670*/  SHF.R.S32.HI R29, RZ, 0x1f, R28 ;  /* 0x0000001fff1d7819 */ /* 0x000fc6000001141c */
[----:B------:R-:W-:Y:S01]  /*5680*/  IMAD.WIDE.U32 R24, R227, UR4, R28 ;  /* 0x00000004e3187c25 */ /* 0x000fe2000f8e001c */
[----:B------:R-:W-:Y:S01]  /*5690*/  SHF.R.S32.HI R36, RZ, 0x1f, R37 ;  /* 0x0000001fff247819 */ /* 0x000fe20000011425 */
[----:B------:R-:W-:Y:S01]  /*56a0*/  ULDC.64 UR4, c[0x0][0x5c0] ;  /* 0x0001700000047ab9 */ /* 0x000fe20000000a00 */
[----:B------:R-:W-:Y:S01]  /*56b0*/  IADD3 R24, P0, R37, R24, RZ ;  /* 0x0000001825187210 */ /* 0x000fe20007f1e0ff */
[----:B0-----:R-:W-:-:S03]  /*56c0*/  IMAD R34, R31, R26, RZ ;  /* 0x0000001a1f227224 */ /* 0x001fc600078e02ff */
[----:B------:R-:W-:Y:S01]  /*56d0*/  IADD3.X R25, R36, R25, R33, P0, !PT ;  /* 0x0000001924197210 */ /* 0x000fe200007fe421 */
[C---:B------:R-:W-:Y:S02]  /*56e0*/  IMAD R33, R30.reuse, R27, R34 ;  /* 0x0000001b1e217224 */ /* 0x040fe400078e0222 */
[----:B------:R-:W-:-:S04]  /*56f0*/  IMAD.WIDE.U32 R24, R30, R26, R24 ;  /* 0x0000001a1e187225 */ /* 0x000fc800078e0018 */
[----:B------:R-:W-:Y:S01]  /*5700*/  IMAD.IADD R33, R25, 0x1, R33 ;  /* 0x0000000119217824 */ /* 0x000fe200078e0221 */
[----:B------:R-:W-:-:S04]  /*5710*/  LEA R25, P0, R26, R24, 0x3 ;  /* 0x000000181a197211 */ /* 0x000fc800078018ff */
[----:B------:R-:W-:Y:S02]  /*5720*/  LEA.HI.X R27, R26, R33, R27, 0x3, P0 ;  /* 0x000000211a1b7211 */ /* 0x000fe400000f1c1b */
[----:B------:R-:W-:Y:S02]  /*5730*/  FSETP.NEU.AND P0, PT, RZ, UR26, PT ;  /* 0x0000001aff007c0b */ /* 0x000fe4000bf0d000 */
[----:B------:R-:W-:Y:S02]  /*5740*/  IADD3 R24, P1, R24, UR4, RZ ;  /* 0x0000000418187c10 */ /* 0x000fe4000ff3e0ff */
[----:B------:R-:W-:Y:S01]  /*5750*/  IADD3 R26, P2, R25, UR4, RZ ;  /* 0x00000004191a7c10 */ /* 0x000fe2000ff5e0ff */
[----:B------:R-:W-:Y:S01]  /*5760*/  IMAD R34, R40, -0x2, R35 ;  /* 0xfffffffe28227824 */ /* 0x000fe200078e0223 */
[----:B------:R-:W-:Y:S01]  /*5770*/  IADD3.X R25, R33, UR5, RZ, P1, !PT ;  /* 0x0000000521197c10 */ /* 0x000fe20008ffe4ff */
[----:B------:R-:W-:Y:S01]  /*5780*/  BSSY B0, `(.L_x_34) ;  /* 0x00008da000007945 */ /* 0x000fe20003800000 */
[----:B------:R-:W-:Y:S01]  /*5790*/  IADD3.X R27, R27, UR5, RZ, P2, !PT ;  /* 0x000000051b1b7c10 */ /* 0x000fe200097fe4ff */
[----:B------:R-:W-:-:S04]  /*57a0*/  IMAD.IADD R34, R34, 0x1, -R37 ;  /* 0x0000000122227824 */ /* 0x000fc800078e0a25 */
[----:B-1----:R-:W-:Y:S05]  /*57b0*/  @!P0 BRA `(.L_x_35) ;  /* 0x0000006800d88947 */ /* 0x002fea0003800000 */
[----:B------:R-:W-:Y:S01]  /*57c0*/  ULDC.64 UR4, c[0x0][0x5b8] ;  /* 0x00016e0000047ab9 */ /* 0x000fe20000000a00 */
[----:B------:R-:W-:Y:S01]  /*57d0*/  ULDC.64 UR8, c[0x0][0x5a8] ;  /* 0x00016a0000087ab9 */ /* 0x000fe20000000a00 */
[----:B------:R-:W-:Y:S01]  /*57e0*/  IMAD.WIDE.U32 R28, R227, UR4, R28 ;  /* 0x00000004e31c7c25 */ /* 0x000fe2000f8e001c */
[----:B------:R-:W-:Y:S03]  /*57f0*/  BSSY B1, `(.L_x_36) ;  /* 0x0000010000017945 */ /* 0x000fe60003800000 */
[----:B------:R-:W-:-:S04]  /*5800*/  IMAD R32, R38, UR4, RZ ;  /* 0x0000000426207c24 */ /* 0x000fc8000f8e02ff */
[----:B------:R-:W-:Y:S01]  /*5810*/  IMAD R33, R227, UR5, R32 ;  /* 0x00000005e3217c24 */ /* 0x000fe2000f8e0220 */
[----:B------:R-:W-:Y:S01]  /*5820*/  IADD3 R32, P0, R37, R28, RZ ;  /* 0x0000001c25207210 */ /* 0x000fe20007f1e0ff */
[----:B------:R-:W-:Y:S02]  /*5830*/  ULDC.64 UR4, c[0x0][0x5b0] ;  /* 0x00016c0000047ab9 */ /* 0x000fe40000000a00 */
[----:B------:R-:W-:Y:S01]  /*5840*/  IMAD R35, R31, UR4, RZ ;  /* 0x000000041f237c24 */ /* 0x000fe2000f8e02ff */
[----:B------:R-:W-:Y:S02]  /*5850*/  IADD3.X R33, R36, R29, R33, P0, !PT ;  /* 0x0000001d24217210 */ /* 0x000fe400007fe421 */
[----:B------:R-:W-:Y:S01]  /*5860*/  ISETP.GE.AND P0, PT, R39, 0x1, PT ;  /* 0x000000012700780c */ /* 0x000fe20003f06270 */
[C---:B------:R-:W-:Y:S02]  /*5870*/  IMAD R35, R30.reuse, UR5, R35 ;  /* 0x000000051e237c24 */ /* 0x040fe4000f8e0223 */
[----:B------:R-:W-:Y:S01]  /*5880*/  IMAD.WIDE.U32 R28, R30, UR4, R32 ;  /* 0x000000041e1c7c25 */ /* 0x000fe2000f8e0020 */
[----:B------:R-:W-:-:S02]  /*5890*/  ISETP.LT.OR P2, PT, R34, 0x1, !P0 ;  /* 0x000000012200780c */ /* 0x000fc40004741670 */
[----:B------:R-:W-:-:S04]  /*58a0*/  IADD3 R28, P1, R28, UR8, RZ ;  /* 0x000000081c1c7c10 */ /* 0x000fc8000ff3e0ff */
[--C-:B------:R-:W-:Y:S02]  /*58b0*/  IADD3.X R29, R29, UR9, R35.reuse, P1, !PT ;  /* 0x000000091d1d7c10 */ /* 0x100fe40008ffe423 */
[----:B------:R-:W-:-:S05]  /*58c0*/  PRMT R35, RZ, 0x7610, R35 ;  /* 0x00007610ff237816 */ /* 0x000fca0000000023 */
[----:B------:R-:W-:Y:S05]  /*58d0*/  @P2 BRA `(.L_x_37) ;  /* 0x0000000000042947 */ /* 0x000fea0003800000 */
[----:B------:R0:W5:Y:S02]  /*58e0*/  LDG.E.U8 R35, desc[UR24][R28.64] ;  /* 0x000000181c237981 */ /* 0x000164000c1e1100 */
.L_x_37:
[----:B------:R-:W-:Y:S05]  /*58f0*/  BSYNC B1 ;  /* 0x0000000000017941 */ /* 0x000fea0003800000 */
.L_x_36:
[----:B-----5:R-:W-:Y:S01]  /*5900*/  LOP3.LUT R35, R35, 0xff, RZ, 0xc0, !PT ;  /* 0x000000ff23237812 */ /* 0x020fe200078ec0ff */
[----:B------:R-:W-:Y:S01]  /*5910*/  BSSY B1, `(.L_x_38) ;  /* 0x000000b000017945 */ /* 0x000fe20003800000 */
[----:B------:R-:W-:Y:S02]  /*5920*/  ISETP.LT.OR P3, PT, R34, 0x2, !P0 ;  /* 0x000000022200780c */ /* 0x000fe40004761670 */
[----:B------:R-:W-:-:S05]  /*5930*/  F2FP.F16.E4M3.UNPACK_B R35, R35 ;  /* 0x00000023ff23723e */ /* 0x000fca00020006ff */
[----:B------:R-:W-:-:S05]  /*5940*/  HADD2.F32 R35, -RZ, R35.H0_H0 ;  /* 0x20000023ff237230 */ /* 0x000fca0000004100 */
[----:B------:R-:W-:-:S04]  /*5950*/  FMUL R35, R35, UR26 ;  /* 0x0000001a23237c20 */ /* 0x000fc80008400000 */
[----:B------:R-:W-:-:S05]  /*5960*/  FFMA R35, R226, UR27, R35 ;  /* 0x0000001be2237c23 */ /* 0x000fca0008000023 */
[----:B------:R-:W-:Y:S02]  /*5970*/  F2FP.SATFINITE.E4M3.F32.PACK_AB_MERGE_C R37, RZ, R35, RZ ;  /* 0x00000023ff25723e */ /* 0x000fe400048070ff */
[----:B------:R-:W-:-:S03]  /*5980*/  PRMT R35, RZ, 0x7610, R35 ;  /* 0x00007610ff237816 */ /* 0x000fc60000000023 */
[----:B------:R1:W-:Y:S01]  /*5990*/  @!P2 STG.E.U8 desc[UR24][R24.64], R37 ;  /* 0x000000251800a986 */ /* 0x0003e2000c101118 */
[----:B------:R-:W-:Y:S05]  /*59a0*/  @P3 BRA `(.L_x_39) ;  /* 0x0000000000043947 */ /* 0x000fea0003800000 */
[----:B------:R2:W5:Y:S02]  /*59b0*/  LDG.E.U8 R35, desc[UR24][R28.64+0x1] ;  /* 0x000001181c237981 */ /* 0x000564000c1e1100 */
.L_x_39:
[----:B------:R-:W-:Y:S05]  /*59c0*/  BSYNC B1 ;  /* 0x0000000000017941 */ /* 0x000fea0003800000 */
.L_x_38:
[----:B-----5:R-:W-:Y:S01]  /*59d0*/  LOP3.LUT R35, R35, 0xff, RZ, 0xc0, !PT ;  /* 0x000000ff23237812 */ /* 0x020fe200078ec0ff */
[----:B------:R-:W-:Y:S01]  /*59e0*/  BSSY B1, `(.L_x_40) ;  /* 0x0000013000017945 */ /* 0x000fe20003800000 */
[----:B-1----:R-:W-:Y:S02]  /*59f0*/  IADD3 R37, P1, R30, 0x8, RZ ;  /* 0x000000081e257810 */ /* 0x002fe40007f3e0ff */
[----:B------:R-:W-:-:S03]  /*5a00*/  F2FP.F16.E4M3.UNPACK_B R35, R35 ;  /* 0x00000023ff23723e */ /* 0x000fc600020006ff */
[----:B------:R-:W-:Y:S01]  /*5a10*/  IMAD.X R31, RZ, RZ, R31, P1 ;  /* 0x000000ffff1f7224 */ /* 0x000fe200008e061f */
[----:B------:R-:W-:Y:S01]  /*5a20*/  ISETP.GE.AND P1, PT, R39, 0x9, PT ;  /* 0x000000092700780c */ /* 0x000fe20003f26270 */
[----:B------:R-:W-:Y:S02]  /*5a30*/  HADD2.F32 R35, -RZ, R35.H0_H0 ;  /* 0x20000023ff237230 */ /* 0x000fe40000004100 */
[----:B------:R-:W-:Y:S01]  /*5a40*/  IMAD R36, R31, UR4, RZ ;  /* 0x000000041f247c24 */ /* 0x000fe2000f8e02ff */
[----:B------:R-:W-:Y:S01]  /*5a50*/  ISETP.LT.OR P4, PT, R34, 0x1, !P1 ;  /* 0x000000012200780c */ /* 0x000fe20004f81670 */
[----:B------:R-:W-:-:S04]  /*5a60*/  IMAD.WIDE.U32 R32, R37, UR4, R32 ;  /* 0x0000000425207c25 */ /* 0x000fc8000f8e0020 */
[----:B------:R-:W-:Y:S01]  /*5a70*/  FMUL R30, R35, UR26 ;  /* 0x0000001a231e7c20 */ /* 0x000fe20008400000 */
[----:B------:R-:W-:-:S03]  /*5a80*/  IMAD R37, R37, UR5, R36 ;  /* 0x0000000525257c24 */ /* 0x000fc6000f8e0224 */
[----:B------:R-:W-:Y:S01]  /*5a90*/  FFMA R225, R225, UR27, R30 ;  /* 0x0000001be1e17c23 */ /* 0x000fe2000800001e */
[----:B------:R-:W-:Y:S02]  /*5aa0*/  IADD3 R30, P2, R32, UR8, RZ ;  /* 0x00000008201e7c10 */ /* 0x000fe4000ff5e0ff */
[----:B------:R-:W-:Y:S02]  /*5ab0*/  PRMT R32, RZ, 0x7610, R32 ;  /* 0x00007610ff207816 */ /* 0x000fe40000000020 */
[----:B------:R-:W-:Y:S02]  /*5ac0*/  F2FP.SATFINITE.E4M3.F32.PACK_AB_MERGE_C R225, RZ, R225, RZ ;  /* 0x000000e1ffe1723e */ /* 0x000fe400048070ff */
[----:B------:R-:W-:-:S03]  /*5ad0*/  IADD3.X R31, R33, UR9, R37, P2, !PT ;  /* 0x00000009211f7c10 */ /* 0x000fc600097fe425 */
[----:B------:R1:W-:Y:S01]  /*5ae0*/  @!P3 STG.E.U8 desc[UR24][R24.64+0x1], R225 ;  /* 0x000001e11800b986 */ /* 0x0003e2000c101118 */
[----:B------:R-:W-:Y:S05]  /*5af0*/  @P4 BRA `(.L_x_41) ;  /* 0x0000000000044947 */ /* 0x000fea0003800000 */
[----:B------:R3:W5:Y:S02]  /*5b00*/  LDG.E.U8 R32, desc[UR24][R30.64] ;  /* 0x000000181e207981 */ /* 0x000764000c1e1100 */
.L_x_41:
[----:B------:R-:W-:Y:S05]  /*5b10*/  BSYNC B1 ;  /* 0x0000000000017941 */ /* 0x000fea0003800000 */
.L_x_40:
[----:B-----5:R-:W-:Y:S01]  /*5b20*/  LOP3.LUT R32, R32, 0xff, RZ, 0xc0, !PT ;  /* 0x000000ff20207812 */ /* 0x020fe200078ec0ff */
[----:B------:R-:W-:Y:S01]  /*5b30*/  BSSY B1, `(.L_x_42) ;  /* 0x000000b000017945 */ /* 0x000fe20003800000 */
[----:B------:R-:W-:Y:S02]  /*5b40*/  ISETP.LT.OR P2, PT, R34, 0x2, !P1 ;  /* 0x000000022200780c */ /* 0x000fe40004f41670 */
[----:B------:R-:W-:-:S05]  /*5b50*/  F2FP.F16.E4M3.UNPACK_B R32, R32 ;  /* 0x00000020ff20723e */ /* 0x000fca00020006ff */
[----:B------:R-:W-:-:S05]  /*5b60*/  HADD2.F32 R32, -RZ, R32.H0_H0 ;  /* 0x20000020ff207230 */ /* 0x000fca0000004100 */
[----:B------:R-:W-:Y:S01]  /*5b70*/  FMUL R33, R32, UR26 ;  /* 0x0000001a20217c20 */ /* 0x000fe20008400000 */
[----:B------:R-:W-:-:S03]  /*5b80*/  PRMT R32, RZ, 0x7610, R32 ;  /* 0x00007610ff207816 */ /* 0x000fc60000000020 */
[----:B------:R-:W-:-:S05]  /*5b90*/  FFMA R33, R224, UR27, R33 ;  /* 0x0000001be0217c23 */ /* 0x000fca0008000021 */
[----:B------:R-:W-:-:S05]  /*5ba0*/  F2FP.SATFINITE.E4M3.F32.PACK_AB_MERGE_C R33, RZ, R33, RZ ;  /* 0x00000021ff21723e */ /* 0x000fca00048070ff */
[----:B------:R4:W-:Y:S01]  /*5bb0*/  @!P4 STG.E.U8 desc[UR24][R26.64], R33 ;  /* 0x000000211a00c986 */ /* 0x0009e2000c101118 */
[----:B------:R-:W-:Y:S05]  /*5bc0*/  @P2 BRA `(.L_x_43) ;  /* 0x0000000000042947 */ /* 0x000fea0003800000 */
[----:B------:R0:W5:Y:S02]  /*5bd0*/  LDG.E.U8 R32, desc[UR24][R30.64+0x1] ;  /* 0x000001181e207981 */ /* 0x000164000c1e1100 */
.L_x_43:
[----:B------:R-:W-:Y:S05]  /*5be0*/  BSYNC B1 ;  /* 0x0000000000017941 */ /* 0x000fea0003800000 */
.L_x_42:
[----:B-----5:R-:W-:Y:S01]  /*5bf0*/  LOP3.LUT R32, R32, 0xff, RZ, 0xc0, !PT ;  /* 0x000000ff20207812 */ /* 0x020fe200078ec0ff */
[----:B------:R-:W-:Y:S01]  /*5c00*/  BSSY B1, `(.L_x_44) ;  /* 0x000000b000017945 */ /* 0x000fe20003800000 */
[----:B------:R-:W-:Y:S02]  /*5c10*/  ISETP.LT.OR P3, PT, R34, 0x9, !P0 ;  /* 0x000000092200780c */ /* 0x000fe40004761670 */
[----:B------:R-:W-:-:S05]  /*5c20*/  F2FP.F16.E4M3.UNPACK_B R32, R32 ;  /* 0x00000020ff20723e */ /* 0x000fca00020006ff */
[----:B------:R-:W-:-:S05]  /*5c30*/  HADD2.F32 R32, -RZ, R32.H0_H0 ;  /* 0x20000020ff207230 */ /* 0x000fca0000004100 */
[----:B------:R-:W-:-:S04]  /*5c40*/  FMUL R32, R32, UR26 ;  /* 0x0000001a20207c20 */ /* 0x000fc80008400000 */
[----:B------:R-:W-:-:S05]  /*5c50*/  FFMA R32, R223, UR27, R32 ;  /* 0x0000001bdf207c23 */ /* 0x000fca0008000020 */
[----:B----4-:R-:W-:Y:S02]  /*5c60*/  F2FP.SATFINITE.E4M3.F32.PACK_AB_MERGE_C R33, RZ, R32, RZ ;  /* 0x00000020ff21723e */ /* 0x010fe400048070ff */
[----:B------:R-:W-:-:S03]  /*5c70*/  PRMT R32, RZ, 0x7610, R32 ;  /* 0x00007610ff207816 */ /* 0x000fc60000000020 */
[----:B------:R4:W-:Y:S01]  /*5c80*/  @!P2 STG.E.U8 desc[UR24][R26.64+0x1], R33 ;  /* 0x000001211a00a986 */ /* 0x0009e2000c101118 */
[----:B------:R-:W-:Y:S05]  /*5c90*/  @P3 BRA `(.L_x_45) ;  /* 0x0000000000043947 */ /* 0x000fea0003800000 */
[----:B------:R0:W5:Y:S02]  /*5ca0*/  LDG.E.U8 R32, desc[UR24][R28.64+0x8] ;  /* 0x000008181c207981 */ /* 0x000164000c1e1100 */
.L_x_45:
[----:B------:R-:W-:Y:S05]  /*5cb0*/  BSYNC B1 ;  /* 0x0000000000017941 */ /* 0x000fea0003800000 */
.L_x_44:
[----:B-----5:R-:W-:Y:S01]  /*5cc0*/  LOP3.LUT R32, R32, 0xff, RZ, 0xc0, !PT ;  /* 0x000000ff20207812 */ /* 0x020fe200078ec0ff */
[----:B------:R-:W-:Y:S01]  /*5cd0*/  BSSY B1, `(.L_x_46) ;  /* 0x000000b000017945 */ /* 0x000fe20003800000 */
[----:B------:R-:W-:Y:S02]  /*5ce0*/  ISETP.LT.OR P2, PT, R34, 0xa, !P0 ;  /* 0x0000000a2200780c */ /* 0x000fe40004741670 */
[----:B------:R-:W-:-:S05]  /*5cf0*/  F2FP.F16.E4M3.UNPACK_B R32, R32 ;  /* 0x00000020ff20723e */ /* 0x000fca00020006ff */
[----:B------:R-:W-:-:S05]  /*5d00*/  HADD2.F32 R32, -RZ, R32.H0_H0 ;  /* 0x20000020ff207230 */ /* 0x000fca0000004100 */
[----:B----4-:R-:W-:Y:S01]  /*5d10*/  FMUL R33, R32, UR26 ;  /* 0x0000001a20217c20 */ /* 0x010fe20008400000 */
[----:B------:R-:W-:-:S03]  /*5d20*/  PRMT R32, RZ, 0x7610, R32 ;  /* 0x00007610ff207816 */ /* 0x000fc60000000020 */
[----:B------:R-:W-:-:S05]  /*5d30*/  FFMA R33, R222, UR27, R33 ;  /* 0x0000001bde217c23 */ /* 0x000fca0008000021 */
[----:B------:R-:W-:-:S05]  /*5d40*/  F2FP.SATFINITE.E4M3.F32.PACK_AB_MERGE_C R33, RZ, R33, RZ ;  /* 0x00000021ff21723e */ /* 0x000fca00048070ff */
[----:B------:R4:W-:Y:S01]  /*5d50*/  @!P3 STG.E.U8 desc[UR24][R24.64+0x8], R33 ;  /* 0x000008211800b986 */ /* 0x0009e2000c101118 */
[----:B------:R-:W-:Y:S05]  /*5d60*/  @P2 BRA `(.L_x_47) ;  /* 0x0000000000042947 */ /* 0x000fea0003800000 */
[----:B------:R0:W5:Y:S02]  /*5d70*/  LDG.E.U8 R32, desc[UR24][R28.64+0x9] ;  /* 0x000009181c207981 */ /* 0x000164000c1e1100 */
.L_x_47:
[----:B------:R-:W-:Y:S05]  /*5d80*/  BSYNC B1 ;  /* 0x0000000000017941 */ /* 0x000fea0003800000 */
.L_x_46:
        /* <DEDUP_REMOVED lines=12> */
.L_x_49:
[----:B------:R-:W-:Y:S05]  /*5e50*/  BSYNC B1 ;  /* 0x0000000000017941 */ /* 0x000fea0003800000 */
.L_x_48:
        /* <DEDUP_REMOVED lines=12> */
.L_x_51:
[----:B------:R-:W-:Y:S05]  /*5f20*/  BSYNC B1 ;  /* 0x0000000000017941 */ /* 0x000fea0003800000 */
.L_x_50:
        /* <DEDUP_REMOVED lines=12> */
.L_x_53:
[----:B------:R-:W-:Y:S05]  /*5ff0*/  BSYNC B1 ;  /* 0x0000000000017941 */ /* 0x000fea0003800000 */
.L_x_52:
        /* <DEDUP_REMOVED lines=12> */
.L_x_55:
[----:B------:R-:W-:Y:S05]  /*60c0*/  BSYNC B1 ;  /* 0x0000000000017941 */ /* 0x000fea0003800000 */
.L_x_54:
        /* <DEDUP_REMOVED lines=12> */
.L_x_57:
[----:B------:R-:W-:Y:S05]  /*6190*/  BSYNC B1 ;  /* 0x0000000000017941 */ /* 0x000fea0003800000 */
.L_x_56:
        /* <DEDUP_REMOVED lines=12> */
.L_x_59:
[----:B------:R-:W-:Y:S05]  /*6260*/  BSYNC B1 ;  /* 0x0000000000017941 */ /* 0x000fea0003800000 */
.L_x_58:
        /* <DEDUP_REMOVED lines=12> */
.L_x_61:
[----:B------:R-:W-:Y:S05]  /*6330*/  BSYNC B1 ;  /* 0x0000000000017941 */ /* 0x000fea0003800000 */
.L_x_60:
        /* <DEDUP_REMOVED lines=12> */
.L_x_63:
[----:B------:R-:W-:Y:S05]  /*6400*/  BSYNC B1 ;  /* 0x0000000000017941 */ /* 0x000fea0003800000 */
.L_x_62:
        /* <DEDUP_REMOVED lines=12> */
.L_x_65:
[----:B------:R-:W-:Y:S05]  /*64d0*/  BSYNC B1 ;  /* 0x0000000000017941 */ /* 0x000fea0003800000 */
.L_x_64:
        /* <DEDUP_REMOVED lines=12> */
.L_x_67:
[----:B------:R-:W-:Y:S05]  /*65a0*/  BSYNC B1 ;  /* 0x0000000000017941 */ /* 0x000fea0003800000 */
.L_x_66:
        /* <DEDUP_REMOVED lines=12> */
.L_x_69:
[----:B------:R-:W-:Y:S05]  /*6670*/  BSYNC B1 ;  /* 0x0000000000017941 */ /* 0x000fea0003800000 */
.L_x_68:
        /* <DEDUP_REMOVED lines=12> */
.L_x_71:
[----:B------:R-:W-:Y:S05]  /*6740*/  BSYNC B1 ;  /* 0x0000000000017941 */ /* 0x000fea0003800000 */
.L_x_70:
        /* <DEDUP_REMOVED lines=12> */
.L_x_73:
[----:B------:R-:W-:Y:S05]  /*6810*/  BSYNC B1 ;  /* 0x0000000000017941 */ /* 0x000fea0003800000 */
.L_x_72:
        /* <DEDUP_REMOVED lines=12> */
.L_x_75:
[----:B------:R-:W-:Y:S05]  /*68e0*/  BSYNC B1 ;  /* 0x0000000000017941 */ /* 0x000fea0003800000 */
.L_x_74:
        /* <DEDUP_REMOVED lines=12> */
.L_x_77:
[----:B------:R-:W-:Y:S05]  /*69b0*/  BSYNC B1 ;  /* 0x0000000000017941 */ /* 0x000fea0003800000 */
.L_x_76:
        /* <DEDUP_REMOVED lines=12> */
.L_x_79:
[----:B------:R-:W-:Y:S05]  /*6a80*/  BSYNC B1 ;  /* 0x0000000000017941 */ /* 0x000fea0003800000 */
.L_x_78:
        /* <DEDUP_REMOVED lines=12> */
.L_x_81:
[----:B------:R-:W-:Y:S05]  /*6b50*/  BSYNC B1 ;  /* 0x0000000000017941 */ /* 0x000fea0003800000 */
.L_x_80:
        /* <DEDUP_REMOVED lines=12> */
.L_x_83:
[----:B------:R-:W-:Y:S05]  /*6c20*/  BSYNC B1 ;  /* 0x0000000000017941 */ /* 0x000fea0003800000 */
.L_x_82:
        /* <DEDUP_REMOVED lines=12> */
.L_x_85:
[----:B------:R-:W-:Y:S05]  /*6cf0*/  BSYNC B1 ;  /* 0x0000000000017941 */ /* 0x000fea0003800000 */
.L_x_84:
        /* <DEDUP_REMOVED lines=12> */
.L_x_87:
[----:B------:R-:W-:Y:S05]  /*6dc0*/  BSYNC B1 ;  /* 0x0000000000017941 */ /* 0x000fea0003800000 */
.L_x_86:
        /* <DEDUP_REMOVED lines=12> */
.L_x_89:
[----:B------:R-:W-:Y:S05]  /*6e90*/  BSYNC B1 ;  /* 0x0000000000017941 */ /* 0x000fea0003800000 */
.L_x_88:
        /* <DEDUP_REMOVED lines=12> */
.L_x_91:
[----:B------:R-:W-:Y:S05]  /*6f60*/  BSYNC B1 ;  /* 0x0000000000017941 */ /* 0x000fea0003800000 */
.L_x_90:
        /* <DEDUP_REMOVED lines=12> */
.L_x_93:
[----:B------:R-:W-:Y:S05]  /*7030*/  BSYNC B1 ;  /* 0x0000000000017941 */ /* 0x000fea0003800000 */
.L_x_92:
        /* <DEDUP_REMOVED lines=12> */
.L_x_95:
[----:B------:R-:W-:Y:S05]  /*7100*/  BSYNC B1 ;  /* 0x0000000000017941 */ /* 0x000fea0003800000 */
.L_x_94:
        /* <DEDUP_REMOVED lines=12> */
.L_x_97:
[----:B------:R-:W-:Y:S05]  /*71d0*/  BSYNC B1 ;  /* 0x0000000000017941 */ /* 0x000fea0003800000 */
.L_x_96:
        /* <DEDUP_REMOVED lines=12> */
.L_x_99:
[----:B------:R-:W-:Y:S05]  /*72a0*/  BSYNC B1 ;  /* 0x0000000000017941 */ /* 0x000fea0003800000 */
.L_x_98:
        /* <DEDUP_REMOVED lines=12> */
.L_x_101:
[----:B------:R-:W-:Y:S05]  /*7370*/  BSYNC B1 ;  /* 0x0000000000017941 */ /* 0x000fea0003800000 */
.L_x_100:
        /* <DEDUP_REMOVED lines=12> */
.L_x_103:
[----:B------:R-:W-:Y:S05]  /*7440*/  BSYNC B1 ;  /* 0x0000000000017941 */ /* 0x000fea0003800000 */
.L_x_102:
        /* <DEDUP_REMOVED lines=12> */
.L_x_105:
[----:B------:R-:W-:Y:S05]  /*7510*/  BSYNC B1 ;  /* 0x0000000000017941 */ /* 0x000fea0003800000 */
.L_x_104:
        /* <DEDUP_REMOVED lines=12> */
.L_x_107:
[----:B------:R-:W-:Y:S05]  /*75e0*/  BSYNC B1 ;  /* 0x0000000000017941 */ /* 0x000fea0003800000 */
.L_x_106:
        /* <DEDUP_REMOVED lines=12> */
.L_x_109:
[----:B------:R-:W-:Y:S05]  /*76b0*/  BSYNC B1 ;  /* 0x0000000000017941 */ /* 0x000fea0003800000 */
.L_x_108:
        /* <DEDUP_REMOVED lines=12> */
.L_x_111:
[----:B------:R-:W-:Y:S05]  /*7780*/  BSYNC B1 ;  /* 0x0000000000017941 */ /* 0x000fea0003800000 */
.L_x_110:
        /* <DEDUP_REMOVED lines=12> */
.L_x_113:
[----:B------:R-:W-:Y:S05]  /*7850*/  BSYNC B1 ;  /* 0x0000000000017941 */ /* 0x000fea0003800000 */
.L_x_112:
        /* <DEDUP_REMOVED lines=12> */
.L_x_115:
[----:B------:R-:W-:Y:S05]  /*7920*/  BSYNC B1 ;  /* 0x0000000000017941 */ /* 0x000fea0003800000 */
.L_x_114:
        /* <DEDUP_REMOVED lines=12> */
.L_x_117:
[----:B------:R-:W-:Y:S05]  /*79f0*/  BSYNC B1 ;  /* 0x0000000000017941 */ /* 0x000fea0003800000 */
.L_x_116:
        /* <DEDUP_REMOVED lines=12> */
.L_x_119:
[----:B------:R-:W-:Y:S05]  /*7ac0*/  BSYNC B1 ;  /* 0x0000000000017941 */ /* 0x000fea0003800000 */
.L_x_118:
        /* <DEDUP_REMOVED lines=12> */
.L_x_121:
[----:B------:R-:W-:Y:S05]  /*7b90*/  BSYNC B1 ;  /* 0x0000000000017941 */ /* 0x000fea0003800000 */
.L_x_120:
        /* <DEDUP_REMOVED lines=12> */
.L_x_123:
[----:B------:R-:W-:Y:S05]  /*7c60*/  BSYNC B1 ;  /* 0x0000000000017941 */ /* 0x000fea0003800000 */
.L_x_122:
        /* <DEDUP_REMOVED lines=12> */
.L_x_125:
[----:B------:R-:W-:Y:S05]  /*7d30*/  BSYNC B1 ;  /* 0x0000000000017941 */ /* 0x000fea0003800000 */
.L_x_124:
        /* <DEDUP_REMOVED lines=12> */
.L_x_127:
[----:B------:R-:W-:Y:S05]  /*7e00*/  BSYNC B1 ;  /* 0x0000000000017941 */ /* 0x000fea0003800000 */
.L_x_126:
        /* <DEDUP_REMOVED lines=12> */
.L_x_129:
[----:B------:R-:W-:Y:S05]  /*7ed0*/  BSYNC B1 ;  /* 0x0000000000017941 */ /* 0x000fea0003800000 */
.L_x_128:
        /* <DEDUP_REMOVED lines=12> */
.L_x_131:
[----:B------:R-:W-:Y:S05]  /*7fa0*/  BSYNC B1 ;  /* 0x0000000000017941 */ /* 0x000fea0003800000 */
.L_x_130:
        /* <DEDUP_REMOVED lines=12> */
.L_x_133:
[----:B------:R-:W-:Y:S05]  /*8070*/  BSYNC B1 ;  /* 0x0000000000017941 */ /* 0x000fea0003800000 */
.L_x_132:
        /* <DEDUP_REMOVED lines=12> */
.L_x_135:
[----:B------:R-:W-:Y:S05]  /*8140*/  BSYNC B1 ;  /* 0x0000000000017941 */ /* 0x000fea0003800000 */
.L_x_134:
        /* <DEDUP_REMOVED lines=12> */
.L_x_137:
[----:B------:R-:W-:Y:S05]  /*8210*/  BSYNC B1 ;  /* 0x0000000000017941 */ /* 0x000fea0003800000 */
.L_x_136:
        /* <DEDUP_REMOVED lines=12> */
.L_x_139:
[----:B------:R-:W-:Y:S05]  /*82e0*/  BSYNC B1 ;  /* 0x0000000000017941 */ /* 0x000fea0003800000 */
.L_x_138:
        /* <DEDUP_REMOVED lines=12> */
.L_x_141:
[----:B------:R-:W-:Y:S05]  /*83b0*/  BSYNC B1 ;  /* 0x0000000000017941 */ /* 0x000fea0003800000 */
.L_x_140:
        /* <DEDUP_REMOVED lines=12> */
.L_x_143:
[----:B------:R-:W-:Y:S05]  /*8480*/  BSYNC B1 ;  /* 0x0000000000017941 */ /* 0x000fea0003800000 */
.L_x_142:
        /* <DEDUP_REMOVED lines=12> */
.L_x_145:
[----:B------:R-:W-:Y:S05]  /*8550*/  BSYNC B1 ;  /* 0x0000000000017941 */ /* 0x000fea0003800000 */
.L_x_144:
        /* <DEDUP_REMOVED lines=12> */
.L_x_147:
[----:B------:R-:W-:Y:S05]  /*8620*/  BSYNC B1 ;  /* 0x0000000000017941 */ /* 0x000fea0003800000 */
.L_x_146:
        /* <DEDUP_REMOVED lines=12> */
.L_x_149:
[----:B------:R-:W-:Y:S05]  /*86f0*/  BSYNC B1 ;  /* 0x0000000000017941 */ /* 0x000fea0003800000 */
.L_x_148:
        /* <DEDUP_REMOVED lines=12> */
.L_x_151:
[----:B------:R-:W-:Y:S05]  /*87c0*/  BSYNC B1 ;  /* 0x0000000000017941 */ /* 0x000fea0003800000 */
.L_x_150:
        /* <DEDUP_REMOVED lines=12> */
.L_x_153:
[----:B------:R-:W-:Y:S05]  /*8890*/  BSYNC B1 ;  /* 0x0000000000017941 */ /* 0x000fea0003800000 */
.L_x_152:
        /* <DEDUP_REMOVED lines=12> */
.L_x_155:
[----:B------:R-:W-:Y:S05]  /*8960*/  BSYNC B1 ;  /* 0x0000000000017941 */ /* 0x000fea0003800000 */
.L_x_154:
        /* <DEDUP_REMOVED lines=12> */
.L_x_157:
[----:B------:R-:W-:Y:S05]  /*8a30*/  BSYNC B1 ;  /* 0x0000000000017941 */ /* 0x000fea0003800000 */
.L_x_156:
        /* <DEDUP_REMOVED lines=12> */
.L_x_159:
[----:B------:R-:W-:Y:S05]  /*8b00*/  BSYNC B1 ;  /* 0x0000000000017941 */ /* 0x000fea0003800000 */
.L_x_158:
        /* <DEDUP_REMOVED lines=12> */
.L_x_161:
[----:B------:R-:W-:Y:S05]  /*8bd0*/  BSYNC B1 ;  /* 0x0000000000017941 */ /* 0x000fea0003800000 */
.L_x_160:
        /* <DEDUP_REMOVED lines=12> */
.L_x_163:
[----:B------:R-:W-:Y:S05]  /*8ca0*/  BSYNC B1 ;  /* 0x0000000000017941 */ /* 0x000fea0003800000 */
.L_x_162:
        /* <DEDUP_REMOVED lines=12> */
.L_x_165:
[----:B------:R-:W-:Y:S05]  /*8d70*/  BSYNC B1 ;  /* 0x0000000000017941 */ /* 0x000fea0003800000 */
.L_x_164:
        /* <DEDUP_REMOVED lines=12> */
.L_x_167:
[----:B------:R-:W-:Y:S05]  /*8e40*/  BSYNC B1 ;  /* 0x0000000000017941 */ /* 0x000fea0003800000 */
.L_x_166:
        /* <DEDUP_REMOVED lines=12> */
.L_x_169:
[----:B------:R-:W-:Y:S05]  /*8f10*/  BSYNC B1 ;  /* 0x0000000000017941 */ /* 0x000fea0003800000 */
.L_x_168:
        /* <DEDUP_REMOVED lines=12> */
.L_x_171:
[----:B------:R-:W-:Y:S05]  /*8fe0*/  BSYNC B1 ;  /* 0x0000000000017941 */ /* 0x000fea0003800000 */
.L_x_170:
        /* <DEDUP_REMOVED lines=12> */
.L_x_173:
[----:B------:R-:W-:Y:S05]  /*90b0*/  BSYNC B1 ;  /* 0x0000000000017941 */ /* 0x000fea0003800000 */
.L_x_172:
        /* <DEDUP_REMOVED lines=12> */
.L_x_175:
[----:B------:R-:W-:Y:S05]  /*9180*/  BSYNC B1 ;  /* 0x0000000000017941 */ /* 0x000fea0003800000 */
.L_x_174:
        /* <DEDUP_REMOVED lines=12> */
.L_x_177:
[----:B------:R-:W-:Y:S05]  /*9250*/  BSYNC B1 ;  /* 0x0000000000017941 */ /* 0x000fea0003800000 */
.L_x_176:
        /* <DEDUP_REMOVED lines=12> */
.L_x_179:
[----:B------:R-:W-:Y:S05]  /*9320*/  BSYNC B1 ;  /* 0x0000000000017941 */ /* 0x000fea0003800000 */
.L_x_178:
        /* <DEDUP_REMOVED lines=12> */
.L_x_181:
[----:B------:R-:W-:Y:S05]  /*93f0*/  BSYNC B1 ;  /* 0x0000000000017941 */ /* 0x000fea0003800000 */
.L_x_180:
        /* <DEDUP_REMOVED lines=12> */
.L_x_183:
[----:B------:R-:W-:Y:S05]  /*94c0*/  BSYNC B1 ;  /* 0x0000000000017941 */ /* 0x000fea0003800000 */
.L_x_182:
        /* <DEDUP_REMOVED lines=12> */
.L_x_185:
[----:B------:R-:W-:Y:S05]  /*9590*/  BSYNC B1 ;  /* 0x0000000000017941 */ /* 0x000fea0003800000 */
.L_x_184:
        /* <DEDUP_REMOVED lines=12> */
.L_x_187:
[----:B------:R-:W-:Y:S05]  /*9660*/  BSYNC B1 ;  /* 0x0000000000017941 */ /* 0x000fea0003800000 */
.L_x_186:
[----:B-----5:R-:W-:Y:S01]  /*9670*/  LOP3.LUT R32, R32, 0xff, RZ, 0xc0, !PT ;  /* 0x000000ff20207812 */ /* 0x020fe200078ec0ff */
[----:B------:R-:W-:Y:S01]  /*9680*/  BSSY B1, `(.L_x_188) ;  /* 0x000000b000017945 */ /* 0x000fe20003800000 */
[----:B------:R-:W-:Y:S02]  /*9690*/  ISETP.LT.OR P3, PT, R34, 0x99, !P0 ;  /* 0x000000992200780c */ /* 0x000fe40004761670 */
[----:B------:R-:W-:-:S05]  /*96a0*/  F2FP.F16.E4M3.UNPACK_B R32, R32 ;  /* 0x00000020ff20723e */ /* 0x000fca00020006ff */
[----:B------:R-:W-:-:S05]  /*96b0*/  HADD2.F32 R32, -RZ, R32.H0_H0 ;  /* 0x20000020ff207230 */ /* 0x000fca0000004100 */
[----:B------:R-:W-:-:S04]  /*96c0*/  FMUL R32, R32, UR26 ;  /* 0x0000001a20207c20 */ /* 0x000fc80008400000 */
[----:B------:R-:W-:Y:S01]  /*96d0*/  FFMA R32, R23, UR27, R32 ;  /* 0x0000001b17207c23 */ /* 0x000fe20008000020 */
[----:B------:R-:W-:-:S04]  /*96e0*/  PRMT R23, RZ, 0x7610, R23 ;  /* 0x00007610ff177816 */ /* 0x000fc80000000017 */
[----:B----4-:R-:W-:-:S05]  /*96f0*/  F2FP.SATFINITE.E4M3.F32.PACK_AB_MERGE_C R33, RZ, R32, RZ ;  /* 0x00000020ff21723e */ /* 0x010fca00048070ff */
[----:B------:R4:W-:Y:S01]  /*9700*/  @!P2 STG.E.U8 desc[UR24][R26.64+0x91], R33 ;  /* 0x000091211a00a986 */ /* 0x0009e2000c101118 */
[----:B------:R-:W-:Y:S05]  /*9710*/  @P3 BRA `(.L_x_189) ;  /* 0x0000000000043947 */ /* 0x000fea0003800000 */
[----:B------:R0:W5:Y:S02]  /*9720*/  LDG.E.U8 R23, desc[UR24][R28.64+0x98] ;  /* 0x000098181c177981 */ /* 0x000164000c1e1100 */
.L_x_189:
[----:B------:R-:W-:Y:S05]  /*9730*/  BSYNC B1 ;  /* 0x0000000000017941 */ /* 0x000fea0003800000 */
.L_x_188:
        /* <DEDUP_REMOVED lines=8> */
[----:B------:R-:W-:-:S05]  /*97c0*/  F2FP.SATFINITE.E4M3.F32.PACK_AB_MERGE_C R23, RZ, R23, RZ ;  /* 0x00000017ff17723e */ /* 0x000fca00048070ff */
[----:B------:R0:W-:Y:S01]  /*97d0*/  @!P3 STG.E.U8 desc[UR24][R24.64+0x98], R23 ;  /* 0x000098171800b986 */ /* 0x0001e2000c101118 */
[----:B------:R-:W-:Y:S05]  /*97e0*/  @P2 BRA `(.L_x_191) ;  /* 0x0000000000042947 */ /* 0x000fea0003800000 */
[----:B------:R0:W5:Y:S02]  /*97f0*/  LDG.E.U8 R22, desc[UR24][R28.64+0x99] ;  /* 0x000099181c167981 */ /* 0x000164000c1e1100 */
.L_x_191:
[----:B------:R-:W-:Y:S05]  /*9800*/  BSYNC B1 ;  /* 0x0000000000017941 */ /* 0x000fea0003800000 */
.L_x_190:
        /* <DEDUP_REMOVED lines=8> */
[----:B0-----:R-:W-:-:S05]  /*9890*/  F2FP.SATFINITE.E4M3.F32.PACK_AB_MERGE_C R23, RZ, R22, RZ ;  /* 0x00000016ff17723e */ /* 0x001fca00048070ff */
[----:B------:R0:W-:Y:S01]  /*98a0*/  @!P2 STG.E.U8 desc[UR24][R24.64+0x99], R23 ;  /* 0x000099171800a986 */ /* 0x0001e2000c101118 */
[----:B------:R-:W-:Y:S05]  /*98b0*/  @P3 BRA `(.L_x_193) ;  /* 0x0000000000043947 */ /* 0x000fea0003800000 */
[----:B------:R0:W5:Y:S02]  /*98c0*/  LDG.E.U8 R21, desc[UR24][R30.64+0x98] ;  /* 0x000098181e157981 */ /* 0x000164000c1e1100 */
.L_x_193:
[----:B------:R-:W-:Y:S05]  /*98d0*/  BSYNC B1 ;  /* 0x0000000000017941 */ /* 0x000fea0003800000 */
.L_x_192:
        /* <DEDUP_REMOVED lines=12> */
.L_x_195:
[----:B------:R-:W-:Y:S05]  /*99a0*/  BSYNC B1 ;  /* 0x0000000000017941 */ /* 0x000fea0003800000 */
.L_x_194:
        /* <DEDUP_REMOVED lines=12> */
.L_x_197:
[----:B------:R-:W-:Y:S05]  /*9a70*/  BSYNC B1 ;  /* 0x0000000000017941 */ /* 0x000fea0003800000 */
.L_x_196:
        /* <DEDUP_REMOVED lines=12> */
.L_x_199:
[----:B------:R-:W-:Y:S05]  /*9b40*/  BSYNC B1 ;  /* 0x0000000000017941 */ /* 0x000fea0003800000 */
.L_x_198:
        /* <DEDUP_REMOVED lines=12> */
.L_x_201:
[----:B------:R-:W-:Y:S05]  /*9c10*/  BSYNC B1 ;  /* 0x0000000000017941 */ /* 0x000fea0003800000 */
.L_x_200:
        /* <DEDUP_REMOVED lines=12> */
.L_x_203:
[----:B------:R-:W-:Y:S05]  /*9ce0*/  BSYNC B1 ;  /* 0x0000000000017941 */ /* 0x000fea0003800000 */
.L_x_202:
        /* <DEDUP_REMOVED lines=12> */
.L_x_205:
[----:B------:R-:W-:Y:S05]  /*9db0*/  BSYNC B1 ;  /* 0x0000000000017941 */ /* 0x000fea0003800000 */
.L_x_204:
        /* <DEDUP_REMOVED lines=12> */
.L_x_207:
[----:B------:R-:W-:Y:S05]  /*9e80*/  BSYNC B1 ;  /* 0x0000000000017941 */ /* 0x000fea0003800000 */
.L_x_206:
        /* <DEDUP_REMOVED lines=12> */
.L_x_209:
[----:B------:R-:W-:Y:S05]  /*9f50*/  BSYNC B1 ;  /* 0x0000000000017941 */ /* 0x000fea0003800000 */
.L_x_208:
        /* <DEDUP_REMOVED lines=12> */
.L_x_211:
[----:B------:R-:W-:Y:S05]  /*a020*/  BSYNC B1 ;  /* 0x0000000000017941 */ /* 0x000fea0003800000 */
.L_x_210:
        /* <DEDUP_REMOVED lines=12> */
.L_x_213:
[----:B------:R-:W-:Y:S05]  /*a0f0*/  BSYNC B1 ;  /* 0x0000000000017941 */ /* 0x000fea0003800000 */
.L_x_212:
        /* <DEDUP_REMOVED lines=12> */
.L_x_215:
[----:B------:R-:W-:Y:S05]  /*a1c0*/  BSYNC B1 ;  /* 0x0000000000017941 */ /* 0x000fea0003800000 */
.L_x_214:
        /* <DEDUP_REMOVED lines=12> */
.L_x_217:
[----:B------:R-:W-:Y:S05]  /*a290*/  BSYNC B1 ;  /* 0x0000000000017941 */ /* 0x000fea0003800000 */
.L_x_216:
        /* <DEDUP_REMOVED lines=12> */
.L_x_219:
[----:B------:R-:W-:Y:S05]  /*a360*/  BSYNC B1 ;  /* 0x0000000000017941 */ /* 0x000fea0003800000 */
.L_x_218:
        /* <DEDUP_REMOVED lines=12> */
.L_x_221:
[----:B------:R-:W-:Y:S05]  /*a430*/  BSYNC B1 ;  /* 0x0000000000017941 */ /* 0x000fea0003800000 */
.L_x_220:
        /* <DEDUP_REMOVED lines=12> */
.L_x_223:
[----:B------:R-:W-:Y:S05]  /*a500*/  BSYNC B1 ;  /* 0x0000000000017941 */ /* 0x000fea0003800000 */
.L_x_222:
        /* <DEDUP_REMOVED lines=12> */
.L_x_225:
[----:B------:R-:W-:Y:S05]  /*a5d0*/  BSYNC B1 ;  /* 0x0000000000017941 */ /* 0x000fea0003800000 */
.L_x_224:
        /* <DEDUP_REMOVED lines=12> */
.L_x_227:
[----:B------:R-:W-:Y:S05]  /*a6a0*/  BSYNC B1 ;  /* 0x0000000000017941 */ /* 0x000fea0003800000 */
.L_x_226:
        /* <DEDUP_REMOVED lines=12> */
.L_x_229:
[----:B------:R-:W-:Y:S05]  /*a770*/  BSYNC B1 ;  /* 0x0000000000017941 */ /* 0x000fea0003800000 */
.L_x_228:
        /* <DEDUP_REMOVED lines=12> */
.L_x_231:
[----:B------:R-:W-:Y:S05]  /*a840*/  BSYNC B1 ;  /* 0x0000000000017941 */ /* 0x000fea0003800000 */
.L_x_230:
[----:B-----5:R-:W-:Y:S01]  /*a850*/  LOP3.LUT R2, R2, 0xff, RZ, 0xc0, !PT ;  /* 0x000000ff02027812 */ /* 0x020fe200078ec0ff */
[----:B------:R-:W-:Y:S01]  /*a860*/  BSSY B1, `(.L_x_232) ;  /* 0x000000b000017945 */ /* 0x000fe20003800000 */
[----:B------:R-:W-:Y:S02]  /*a870*/  ISETP.LT.OR P3, PT, R34, 0xc1, !P1 ;  /* 0x000000c12200780c */ /* 0x000fe40004f61670 */
[----:B------:R-:W-:-:S05]  /*a880*/  F2FP.F16.E4M3.UNPACK_B R2, R2 ;  /* 0x00000002ff02723e */ /* 0x000fca00020006ff */
[----:B------:R-:W-:-:S05]  /*a890*/  HADD2.F32 R2, -RZ, R2.H0_H0 ;  /* 0x20000002ff027230 */ /* 0x000fca0000004100 */
[----:B0-----:R-:W-:-:S04]  /*a8a0*/  FMUL R3, R2, UR26 ;  /* 0x0000001a02037c20 */ /* 0x001fc80008400000 */
[----:B------:R-:W-:Y:S01]  /*a8b0*/  FFMA R3, R0, UR27, R3 ;  /* 0x0000001b00037c23 */ /* 0x000fe20008000003 */
[----:B------:R-:W-:-:S04]  /*a8c0*/  PRMT R0, RZ, 0x7610, R0 ;  /* 0x00007610ff007816 */ /* 0x000fc80000000000 */
[----:B------:R-:W-:-:S05]  /*a8d0*/  F2FP.SATFINITE.E4M3.F32.PACK_AB_MERGE_C R3, RZ, R3, RZ ;  /* 0x00000003ff03723e */ /* 0x000fca00048070ff */
[----:B------:R0:W-:Y:S01]  /*a8e0*/  @!P2 STG.E.U8 desc[UR24][R24.64+0xc1], R3 ;  /* 0x0000c1031800a986 */ /* 0x0001e2000c101118 */
[----:B------:R-:W-:Y:S05]  /*a8f0*/  @P3 BRA `(.L_x_233) ;  /* 0x0000000000043947 */ /* 0x000fea0003800000 */
[----:B------:R0:W5:Y:S02]  /*a900*/  LDG.E.U8 R0, desc[UR24][R30.64+0xc0] ;  /* 0x0000c0181e007981 */ /* 0x000164000c1e1100 */
.L_x_233:
[----:B------:R-:W-:Y:S05]  /*a910*/  BSYNC B1 ;  /* 0x0000000000017941 */ /* 0x000fea0003800000 */
.L_x_232:
[----:B------:R-:W2:Y:S01]  /*a920*/  LDL.LU R2, [R1] ;  /* 0x0000000001027983 */ /* 0x000ea20000300800 */
[----:B-----5:R-:W-:Y:S01]  /*a930*/  LOP3.LUT R0, R0, 0xff, RZ, 0xc0, !PT ;  /* 0x000000ff00007812 */ /* 0x020fe200078ec0ff */
[----:B------:R-:W-:Y:S01]  /*a940*/  BSSY B1, `(.L_x_234) ;  /* 0x000000b000017945 */ /* 0x000fe20003800000 */
[----:B------:R-:W-:Y:S02]  /*a950*/  ISETP.LT.OR P2, PT, R34, 0xc2, !P1 ;  /* 0x000000c22200780c */ /* 0x000fe40004f41670 */
[----:B------:R-:W-:-:S05]  /*a960*/  F2FP.F16.E4M3.UNPACK_B R0, R0 ;  /* 0x00000000ff00723e */ /* 0x000fca00020006ff */
[----:B------:R-:W-:-:S05]  /*a970*/  HADD2.F32 R0, -RZ, R0.H0_H0 ;  /* 0x20000000ff007230 */ /* 0x000fca0000004100 */
[----:B------:R-:W-:-:S04]  /*a980*/  FMUL R0, R0, UR26 ;  /* 0x0000001a00007c20 */ /* 0x000fc80008400000 */
[----:B--2---:R-:W-:-:S05]  /*a990*/  FFMA R0, R2, UR27, R0 ;  /* 0x0000001b02007c23 */ /* 0x004fca0008000000 */
[----:B0-----:R-:W-:Y:S02]  /*a9a0*/  F2FP.SATFINITE.E4M3.F32.PACK_AB_MERGE_C R3, RZ, R0, RZ ;  /* 0x00000000ff03723e */ /* 0x001fe400048070ff */
[----:B------:R-:W-:-:S03]  /*a9b0*/  PRMT R0, RZ, 0x7610, R0 ;  /* 0x00007610ff007816 */ /* 0x000fc60000000000 */
[----:B------:R0:W-:Y:S01]  /*a9c0*/  @!P3 STG.E.U8 desc[UR24][R26.64+0xc0], R3 ;  /* 0x0000c0031a00b986 */ /* 0x0001e2000c101118 */
[----:B------:R-:W-:Y:S05]  /*a9d0*/  @P2 BRA `(.L_x_235) ;  /* 0x0000000000042947 */ /* 0x000fea0003800000 */
[----:B------:R2:W5:Y:S02]  /*a9e0*/  LDG.E.U8 R0, desc[UR24][R30.64+0xc1] ;  /* 0x0000c1181e007981 */ /* 0x000564000c1e1100 */
.L_x_235:
[----:B------:R-:W-:Y:S05]  /*a9f0*/  BSYNC B1 ;  /* 0x0000000000017941 */ /* 0x000fea0003800000 */
.L_x_234:
[----:B------:R-:W3:Y:S01]  /*aa00*/  LDL.LU R2, [R1+0x4] ;  /* 0x0000040001027983 */ /* 0x000ee20000300800 */
[----:B-----5:R-:W-:Y:S01]  /*aa10*/  LOP3.LUT R0, R0, 0xff, RZ, 0xc0, !PT ;  /* 0x000000ff00007812 */ /* 0x020fe200078ec0ff */
[----:B------:R-:W-:Y:S01]  /*aa20*/  BSSY B1, `(.L_x_236) ;  /* 0x000000b000017945 */ /* 0x000fe20003800000 */
[----:B------:R-:W-:Y:S02]  /*aa30*/  ISETP.LT.OR P3, PT, R34, 0xc9, !P0 ;  /* 0x000000c92200780c */ /* 0x000fe40004761670 */
[----:B------:R-:W-:-:S05]  /*aa40*/  F2FP.F16.E4M3.UNPACK_B R0, R0 ;  /* 0x00000000ff00723e */ /* 0x000fca00020006ff */
[----:B------:R-:W-:-:S05]  /*aa50*/  HADD2.F32 R0, -RZ, R0.H0_H0 ;  /* 0x20000000ff007230 */ /* 0x000fca0000004100 */
[----:B------:R-:W-:-:S04]  /*aa60*/  FMUL R0, R0, UR26 ;  /* 0x0000001a00007c20 */ /* 0x000fc80008400000 */
[----:B---3--:R-:W-:-:S05]  /*aa70*/  FFMA R0, R2, UR27, R0 ;  /* 0x0000001b02007c23 */ /* 0x008fca0008000000 */
[----:B0-----:R-:W-:Y:S02]  /*aa80*/  F2FP.SATFINITE.E4M3.F32.PACK_AB_MERGE_C R3, RZ, R0, RZ ;  /* 0x00000000ff03723e */ /* 0x001fe400048070ff */
[----:B------:R-:W-:-:S03]  /*aa90*/  PRMT R0, RZ, 0x7610, R0 ;  /* 0x00007610ff007816 */ /* 0x000fc60000000000 */
[----:B------:R0:W-:Y:S01]  /*aaa0*/  @!P2 STG.E.U8 desc[UR24][R26.64+0xc1], R3 ;  /* 0x0000c1031a00a986 */ /* 0x0001e2000c101118 */
[----:B------:R-:W-:Y:S05]  /*aab0*/  @P3 BRA `(.L_x_237) ;  /* 0x0000000000043947 */ /* 0x000fea0003800000 */
[----:B------:R3:W5:Y:S02]  /*aac0*/  LDG.E.U8 R0, desc[UR24][R28.64+0xc8] ;  /* 0x0000c8181c007981 */ /* 0x000764000c1e1100 */
.L_x_237:
[----:B------:R-:W-:Y:S05]  /*aad0*/  BSYNC B1 ;  /* 0x0000000000017941 */ /* 0x000fea0003800000 */
.L_x_236:
[----:B------:R-:W2:Y:S01]  /*aae0*/  LDL.LU R2, [R1+0x8] ;  /* 0x0000080001027983 */ /* 0x000ea20000300800 */
        /* <DEDUP_REMOVED lines=12> */
.L_x_239:
[----:B------:R-:W-:Y:S05]  /*abb0*/  BSYNC B1 ;  /* 0x0000000000017941 */ /* 0x000fea0003800000 */
.L_x_238:
        /* <DEDUP_REMOVED lines=13> */
.L_x_241:
[----:B------:R-:W-:Y:S05]  /*ac90*/  BSYNC B1 ;  /* 0x0000000000017941 */ /* 0x000fea0003800000 */
.L_x_240:
        /* <DEDUP_REMOVED lines=13> */
.L_x_243:
[----:B------:R-:W-:Y:S05]  /*ad70*/  BSYNC B1 ;  /* 0x0000000000017941 */ /* 0x000fea0003800000 */
.L_x_242:
        /* <DEDUP_REMOVED lines=13> */
.L_x_245:
[----:B------:R-:W-:Y:S05]  /*ae50*/  BSYNC B1 ;  /* 0x0000000000017941 */ /* 0x000fea0003800000 */
.L_x_244:
        /* <DEDUP_REMOVED lines=13> */
.L_x_247:
[----:B------:R-:W-:Y:S05]  /*af30*/  BSYNC B1 ;  /* 0x0000000000017941 */ /* 0x000fea0003800000 */
.L_x_246:
        /* <DEDUP_REMOVED lines=13> */
.L_x_249:
[----:B------:R-:W-:Y:S05]  /*b010*/  BSYNC B1 ;  /* 0x0000000000017941 */ /* 0x000fea0003800000 */
.L_x_248:
        /* <DEDUP_REMOVED lines=13> */
.L_x_251:
[----:B------:R-:W-:Y:S05]  /*b0f0*/  BSYNC B1 ;  /* 0x0000000000017941 */ /* 0x000fea0003800000 */
.L_x_250:
        /* <DEDUP_REMOVED lines=13> */
.L_x_253:
[----:B------:R-:W-:Y:S05]  /*b1d0*/  BSYNC B1 ;  /* 0x0000000000017941 */ /* 0x000fea0003800000 */
.L_x_252:
        /* <DEDUP_REMOVED lines=13> */
.L_x_255:
[----:B------:R-:W-:Y:S05]  /*b2b0*/  BSYNC B1 ;  /* 0x0000000000017941 */ /* 0x000fea0003800000 */
.L_x_254:
        /* <DEDUP_REMOVED lines=13> */
.L_x_257:
[----:B------:R-:W-:Y:S05]  /*b390*/  BSYNC B1 ;  /* 0x0000000000017941 */ /* 0x000fea0003800000 */
.L_x_256:
        /* <DEDUP_REMOVED lines=13> */
.L_x_259:
[----:B------:R-:W-:Y:S05]  /*b470*/  BSYNC B1 ;  /* 0x0000000000017941 */ /* 0x000fea0003800000 */
.L_x_258:
        /* <DEDUP_REMOVED lines=13> */
.L_x_261:
[----:B------:R-:W-:Y:S05]  /*b550*/  BSYNC B1 ;  /* 0x0000000000017941 */ /* 0x000fea0003800000 */
.L_x_260:
        /* <DEDUP_REMOVED lines=13> */
.L_x_263:
[----:B------:R-:W-:Y:S05]  /*b630*/  BSYNC B1 ;  /* 0x0000000000017941 */ /* 0x000fea0003800000 */
.L_x_262:
        /* <DEDUP_REMOVED lines=13> */
.L_x_265:
[----:B------:R-:W-:Y:S05]  /*b710*/  BSYNC B1 ;  /* 0x0000000000017941 */ /* 0x000fea0003800000 */
.L_x_264:
        /* <DEDUP_REMOVED lines=13> */
.L_x_267:
[----:B------:R-:W-:Y:S05]  /*b7f0*/  BSYNC B1 ;  /* 0x0000000000017941 */ /* 0x000fea0003800000 */
.L_x_266:
        /* <DEDUP_REMOVED lines=13> */
.L_x_269:
[----:B------:R-:W-:Y:S05]  /*b8d0*/  BSYNC B1 ;  /* 0x0000000000017941 */ /* 0x000fea0003800000 */
.L_x_268:
        /* <DEDUP_REMOVED lines=13> */
.L_x_271:
[----:B------:R-:W-:Y:S05]  /*b9b0*/  BSYNC B1 ;  /* 0x0000000000017941 */ /* 0x000fea0003800000 */
.L_x_270:
        /* <DEDUP_REMOVED lines=13> */
.L_x_273:
[----:B------:R-:W-:Y:S05]  /*ba90*/  BSYNC B1 ;  /* 0x0000000000017941 */ /* 0x000fea0003800000 */
.L_x_272:
        /* <DEDUP_REMOVED lines=13> */
.L_x_275:
[----:B------:R-:W-:Y:S05]  /*bb70*/  BSYNC B1 ;  /* 0x0000000000017941 */ /* 0x000fea0003800000 */
.L_x_274:
        /* <DEDUP_REMOVED lines=13> */
.L_x_277:
[----:B------:R-:W-:Y:S05]  /*bc50*/  BSYNC B1 ;  /* 0x0000000000017941 */ /* 0x000fea0003800000 */
.L_x_276:
        /* <DEDUP_REMOVED lines=13> */
.L_x_279:
[----:B------:R-:W-:Y:S05]  /*bd30*/  BSYNC B1 ;  /* 0x0000000000017941 */ /* 0x000fea0003800000 */
.L_x_278:
        /* <DEDUP_REMOVED lines=13> */
.L_x_281:
[----:B------:R-:W-:Y:S05]  /*be10*/  BSYNC B1 ;  /* 0x0000000000017941 */ /* 0x000fea0003800000 */
.L_x_280:
        /* <DEDUP_REMOVED lines=13> */
.L_x_283:
[----:B------:R-:W-:Y:S05]  /*bef0*/  BSYNC B1 ;  /* 0x0000000000017941 */ /* 0x000fea0003800000 */
.L_x_282:
        /* <DEDUP_REMOVED lines=13> */
.L_x_285:
[----:B------:R-:W-:Y:S05]  /*bfd0*/  BSYNC B1 ;  /* 0x0000000000017941 */ /* 0x000fea0003800000 */
.L_x_284:
        /* <DEDUP_REMOVED lines=13> */
.L_x_287:
[----:B------:R-:W-:Y:S05]  /*c0b0*/  BSYNC B1 ;  /* 0x0000000000017941 */ /* 0x000fea0003800000 */
.L_x_286:
        /* <DEDUP_REMOVED lines=13> */
.L_x_289:
[----:B------:R-:W-:Y:S05]  /*c190*/  BSYNC B1 ;  /* 0x0000000000017941 */ /* 0x000fea0003800000 */
.L_x_288:
        /* <DEDUP_REMOVED lines=13> */
.L_x_291:
[----:B------:R-:W-:Y:S05]  /*c270*/  BSYNC B1 ;  /* 0x0000000000017941 */ /* 0x000fea0003800000 */
.L_x_290:
[----:B------:R-:W-:Y:S05]  /*c280*/  @P1 BRA `(.L_x_292) ;  /* 0x0000002000a41947 */ /* 0x000fea0003800000 */
[----:B------:R-:W2:Y:S01]  /*c290*/  LDL.LU R2, [R1+0x74] ;  /* 0x0000740001027983 */ /* 0x000ea20000300800 */
[----:B-----5:R-:W-:-:S04]  /*c2a0*/  LOP3.LUT R0, R0, 0xff, RZ, 0xc0, !PT ;  /* 0x000000ff00007812 */ /* 0x020fc800078ec0ff */
[----:B------:R-:W-:-:S05]  /*c2b0*/  F2FP.F16.E4M3.UNPACK_B R0, R0 ;  /* 0x00000000ff00723e */ /* 0x000fca00020006ff */
[----:B------:R-:W-:-:S05]  /*c2c0*/  HADD2.F32 R0, -RZ, R0.H0_H0 ;  /* 0x20000000ff007230 */ /* 0x000fca0000004100 */
[----:B------:R-:W-:-:S04]  /*c2d0*/  FMUL R0, R0, UR26 ;  /* 0x0000001a00007c20 */ /* 0x000fc80008400000 */
[----:B--2---:R-:W-:-:S05]  /*c2e0*/  FFMA R0, R2, UR27, R0 ;  /* 0x0000001b02007c23 */ /* 0x004fca0008000000 */
[----:B0-----:R-:W-:-:S05]  /*c2f0*/  F2FP.SATFINITE.E4M3.F32.PACK_AB_MERGE_C R3, RZ, R0, RZ ;  /* 0x00000000ff03723e */ /* 0x001fca00048070ff */
[----:B------:R0:W-:Y:S01]  /*c300*/  STG.E.U8 desc[UR24][R26.64+0xf9], R3 ;  /* 0x0000f9031a007986 */ /* 0x0001e2000c101118 */
[----:B------:R-:W-:Y:S05]  /*c310*/  BRA `(.L_x_292) ;  /* 0x0000002000807947 */ /* 0x000fea0003800000 */
.L_x_35:
[----:B------:R-:W-:Y:S01]  /*c320*/  ISETP.GE.AND P1, PT, R39, 0x1, PT ;  /* 0x000000012700780c */ /* 0x000fe20003f26270 */
[----:B------:R-:W-:Y:S01]  /*c330*/  FMUL R225, R225, UR27 ;  /* 0x0000001be1e17c20 */ /* 0x000fe20008400000 */
[----:B------:R-:W2:Y:S01]  /*c340*/  LDL.LU R227, [R1+0x14] ;  /* 0x0000140001e37983 */ /* 0x000ea20000300800 */
[----:B------:R-:W-:Y:S01]  /*c350*/  FMUL R226, R226, UR27 ;  /* 0x0000001be2e27c20 */ /* 0x000fe20008400000 */
[C---:B------:R-:W-:Y:S02]  /*c360*/  ISETP.LT.OR P3, PT, R34.reuse, 0x2, !P1 ;  /* 0x000000022200780c */ /* 0x040fe40004f61670 */
[----:B------:R-:W-:Y:S02]  /*c370*/  ISETP.LT.OR P2, PT, R34, 0x1, !P1 ;  /* 0x000000012200780c */ /* 0x000fe40004f41670 */
[----:B------:R-:W-:Y:S01]  /*c380*/  F2FP.SATFINITE.E4M3.F32.PACK_AB_MERGE_C R225, RZ, R225, RZ ;  /* 0x000000e1ffe1723e */ /* 0x000fe200048070ff */
[----:B------:R-:W-:Y:S01]  /*c390*/  FMUL R224, R224, UR27 ;  /* 0x0000001be0e07c20 */ /* 0x000fe20008400000 */
[----:B------:R-:W-:-:S02]  /*c3a0*/  F2FP.SATFINITE.E4M3.F32.PACK_AB_MERGE_C R29, RZ, R226, RZ ;  /* 0x000000e2ff1d723e */ /* 0x000fc400048070ff */
[----:B------:R-:W-:Y:S01]  /*c3b0*/  ISETP.GE.AND P0, PT, R39, 0x9, PT ;  /* 0x000000092700780c */ /* 0x000fe20003f06270 */
[----:B------:R-:W-:Y:S01]  /*c3c0*/  FMUL R222, R222, UR27 ;  /* 0x0000001bdede7c20 */ /* 0x000fe20008400000 */
[----:B------:R-:W3:Y:S01]  /*c3d0*/  LDL.LU R226, [R1+0x10] ;  /* 0x0000100001e27983 */ /* 0x000ee20000300800 */
[C---:B------:R-:W-:Y:S02]  /*c3e0*/  ISETP.LT.OR P6, PT, R34.reuse, 0xa, !P1 ;  /* 0x0000000a2200780c */ /* 0x040fe40004fc1670 */
[C---:B------:R-:W-:Y:S01]  /*c3f0*/  ISETP.LT.OR P4, PT, R34.reuse, 0x2, !P0 ;  /* 0x000000022200780c */ /* 0x040fe20004781670 */
[----:B------:R0:W-:Y:S01]  /*c400*/  @!P3 STG.E.U8 desc[UR24][R24.64+0x1], R225 ;  /* 0x000001e11800b986 */ /* 0x0001e2000c101118 */
[----:B------:R-:W-:Y:S01]  /*c410*/  ISETP.LT.OR P3, PT, R34, 0x1, !P0 ;  /* 0x000000012200780c */ /* 0x000fe20004761670 */
[----:B------:R-:W-:Y:S02]  /*c420*/  FMUL R223, R223, UR27 ;  /* 0x0000001bdfdf7c20 */ /* 0x000fe40008400000 */
[----:B------:R1:W-:Y:S01]  /*c430*/  @!P2 STG.E.U8 desc[UR24][R24.64], R29 ;  /* 0x0000001d1800a986 */ /* 0x0003e2000c101118 */
[----:B------:R-:W-:Y:S01]  /*c440*/  F2FP.SATFINITE.E4M3.F32.PACK_AB_MERGE_C R31, RZ, R222, RZ ;  /* 0x000000deff1f723e */ /* 0x000fe200048070ff */
[----:B------:R-:W-:-:S02]  /*c450*/  FMUL R221, R221, UR27 ;  /* 0x0000001bdddd7c20 */ /* 0x000fc40008400000 */
[----:B0-----:R-:W4:Y:S01]  /*c460*/  LDL.LU R225, [R1+0xc] ;  /* 0x00000c0001e17983 */ /* 0x001f220000300800 */
[C---:B------:R-:W-:Y:S02]  /*c470*/  ISETP.LT.OR P5, PT, R34.reuse, 0x9, !P1 ;  /* 0x000000092200780c */ /* 0x040fe40004fa1670 */
[----:B-1----:R-:W-:Y:S02]  /*c480*/  F2FP.SATFINITE.E4M3.F32.PACK_AB_MERGE_C R29, RZ, R224, RZ ;  /* 0x000000e0ff1d723e */ /* 0x002fe400048070ff */
[----:B------:R-:W2:Y:S01]  /*c490*/  LDL.LU R224, [R1+0x8] ;  /* 0x0000080001e07983 */ /* 0x000ea20000300800 */
[----:B------:R-:W-:Y:S02]  /*c4a0*/  F2FP.SATFINITE.E4M3.F32.PACK_AB_MERGE_C R223, RZ, R223, RZ ;  /* 0x000000dfffdf723e */ /* 0x000fe400048070ff */
[----:B------:R-:W-:Y:S01]  /*c4b0*/  ISETP.LT.OR P2, PT, R34, 0x9, !P0 ;  /* 0x000000092200780c */ /* 0x000fe20004741670 */
[----:B------:R-:W3:Y:S01]  /*c4c0*/  LDL.LU R222, [R1] ;  /* 0x0000000001de7983 */ /* 0x000ee20000300800 */
[----:B------:R-:W-:-:S03]  /*c4d0*/  F2FP.SATFINITE.E4M3.F32.PACK_AB_MERGE_C R221, RZ, R221, RZ ;  /* 0x000000ddffdd723e */ /* 0x000fc600048070ff */
[----:B------:R-:W-:Y:S04]  /*c4e0*/  @!P3 STG.E.U8 desc[UR24][R26.64], R29 ;  /* 0x0000001d1a00b986 */ /* 0x000fe8000c101118 */
[----:B------:R-:W-:Y:S04]  /*c4f0*/  @!P4 STG.E.U8 desc[UR24][R26.64+0x1], R223 ;  /* 0x000001df1a00c986 */ /* 0x000fe8000c101118 */
[----:B------:R0:W-:Y:S04]  /*c500*/  @!P6 STG.E.U8 desc[UR24][R24.64+0x9], R221 ;  /* 0x000009dd1800e986 */ /* 0x0001e8000c101118 */
[----:B0-----:R-:W4:Y:S01]  /*c510*/  LDL.LU R221, [R1+0x4] ;  /* 0x0000040001dd7983 */ /* 0x001f220000300800 */
[----:B------:R-:W-:-:S05]  /*c520*/  FMUL R220, R220, UR27 ;  /* 0x0000001bdcdc7c20 */ /* 0x000fca0008400000 */
[----:B------:R-:W-:Y:S01]  /*c530*/  F2FP.SATFINITE.E4M3.F32.PACK_AB_MERGE_C R33, RZ, R220, RZ ;  /* 0x000000dcff21723e */ /* 0x000fe200048070ff */
[----:B------:R0:W-:Y:S01]  /*c540*/  @!P5 STG.E.U8 desc[UR24][R24.64+0x8], R31 ;  /* 0x0000081f1800d986 */ /* 0x0001e2000c101118 */
[C---:B------:R-:W-:Y:S02]  /*c550*/  ISETP.LT.OR P3, PT, R34.reuse, 0xa, !P0 ;  /* 0x0000000a2200780c */ /* 0x040fe40004761670 */
[C---:B------:R-:W-:Y:S01]  /*c560*/  ISETP.LT.OR P4, PT, R34.reuse, 0x12, !P1 ;  /* 0x000000122200780c */ /* 0x040fe20004f81670 */
[----:B------:R-:W-:Y:S01]  /*c570*/  @!P2 STG.E.U8 desc[UR24][R26.64+0x8], R33 ;  /* 0x000008211a00a986 */ /* 0x000fe2000c101118 */
[C---:B------:R-:W-:Y:S01]  /*c580*/  ISETP.LT.OR P2, PT, R34.reuse, 0x11, !P1 ;  /* 0x000000112200780c */ /* 0x040fe20004f41670 */
[----:B------:R-:W-:Y:S01]  /*c590*/  FMUL R219, R219, UR27 ;  /* 0x0000001bdbdb7c20 */ /* 0x000fe20008400000 */
[----:B------:R-:W-:Y:S01]  /*c5a0*/  ISETP.LT.OR P5, PT, R34, 0x11, !P0 ;  /* 0x000000112200780c */ /* 0x000fe200047a1670 */
[----:B------:R-:W-:Y:S01]  /*c5b0*/  FMUL R218, R218, UR27 ;  /* 0x0000001bdada7c20 */ /* 0x000fe20008400000 */
[----:B------:R-:W-:Y:S01]  /*c5c0*/  ISETP.LT.OR P6, PT, R34, 0x12, !P0 ;  /* 0x000000122200780c */ /* 0x000fe200047c1670 */
[----:B------:R-:W-:Y:S01]  /*c5d0*/  FMUL R217, R217, UR27 ;  /* 0x0000001bd9d97c20 */ /* 0x000fe20008400000 */
[----:B------:R-:W-:Y:S01]  /*c5e0*/  FMUL R216, R216, UR27 ;  /* 0x0000001bd8d87c20 */ /* 0x000fe20008400000 */
[----:B------:R-:W-:Y:S01]  /*c5f0*/  FMUL R215, R215, UR27 ;  /* 0x0000001bd7d77c20 */ /* 0x000fe20008400000 */
[----:B------:R-:W-:Y:S01]  /*c600*/  F2FP.SATFINITE.E4M3.F32.PACK_AB_MERGE_C R219, RZ, R219, RZ ;  /* 0x000000dbffdb723e */ /* 0x000fe200048070ff */
[----:B------:R-:W-:Y:S01]  /*c610*/  FMUL R214, R214, UR27 ;  /* 0x0000001bd6d67c20 */ /* 0x000fe20008400000 */
[----:B------:R-:W-:Y:S01]  /*c620*/  F2FP.SATFINITE.E4M3.F32.PACK_AB_MERGE_C R29, RZ, R218, RZ ;  /* 0x000000daff1d723e */ /* 0x000fe200048070ff */
[----:B------:R-:W-:Y:S01]  /*c630*/  FMUL R213, R213, UR27 ;  /* 0x0000001bd5d57c20 */ /* 0x000fe20008400000 */
[----:B------:R-:W-:Y:S01]  /*c640*/  F2FP.SATFINITE.E4M3.F32.PACK_AB_MERGE_C R217, RZ, R217, RZ ;  /* 0x000000d9ffd9723e */ /* 0x000fe200048070ff */
[----:B------:R-:W-:Y:S01]  /*c650*/  FMUL R212, R212, UR27 ;  /* 0x0000001bd4d47c20 */ /* 0x000fe20008400000 */
[----:B0-----:R-:W-:Y:S01]  /*c660*/  F2FP.SATFINITE.E4M3.F32.PACK_AB_MERGE_C R31, RZ, R216, RZ ;  /* 0x000000d8ff1f723e */ /* 0x001fe200048070ff */
[----:B------:R-:W-:Y:S01]  /*c670*/  FMUL R211, R211, UR27 ;  /* 0x0000001bd3d37c20 */ /* 0x000fe20008400000 */
[----:B------:R-:W-:Y:S01]  /*c680*/  F2FP.SATFINITE.E4M3.F32.PACK_AB_MERGE_C R215, RZ, R215, RZ ;  /* 0x000000d7ffd7723e */ /* 0x000fe200048070ff */
[----:B------:R-:W-:Y:S01]  /*c690*/  @!P3 STG.E.U8 desc[UR24][R26.64+0x9], R219 ;  /* 0x000009db1a00b986 */ /* 0x000fe2000c101118 */
[----:B------:R-:W-:-:S03]  /*c6a0*/  ISETP.LT.OR P3, PT, R34, 0x19, !P1 ;  /* 0x000000192200780c */ /* 0x000fc60004f61670 */
[----:B------:R0:W-:Y:S01]  /*c6b0*/  @!P2 STG.E.U8 desc[UR24][R24.64+0x10], R29 ;  /* 0x0000101d1800a986 */ /* 0x0001e2000c101118 */
[----:B------:R-:W-:-:S03]  /*c6c0*/  ISETP.LT.OR P2, PT, R34, 0x21, !P1 ;  /* 0x000000212200780c */ /* 0x000fc60004f41670 */
[----:B------:R-:W-:Y:S01]  /*c6d0*/  @!P4 STG.E.U8 desc[UR24][R24.64+0x11], R217 ;  /* 0x000011d91800c986 */ /* 0x000fe2000c101118 */
[----:B------:R-:W-:-:S03]  /*c6e0*/  ISETP.LT.OR P4, PT, R34, 0x1a, !P1 ;  /* 0x0000001a2200780c */ /* 0x000fc60004f81670 */
[----:B------:R1:W-:Y:S01]  /*c6f0*/  @!P5 STG.E.U8 desc[UR24][R26.64+0x10], R31 ;  /* 0x0000101f1a00d986 */ /* 0x0003e2000c101118 */
[----:B------:R-:W-:-:S03]  /*c700*/  ISETP.LT.OR P5, PT, R34, 0x19, !P0 ;  /* 0x000000192200780c */ /* 0x000fc600047a1670 */
[----:B------:R-:W-:Y:S01]  /*c710*/  @!P6 STG.E.U8 desc[UR24][R26.64+0x11], R215 ;  /* 0x000011d71a00e986 */ /* 0x000fe2000c101118 */
[----:B------:R-:W-:Y:S01]  /*c720*/  ISETP.LT.OR P6, PT, R34, 0x1a, !P0 ;  /* 0x0000001a2200780c */ /* 0x000fe200047c1670 */
[----:B------:R-:W-:Y:S01]  /*c730*/  FMUL R210, R210, UR27 ;  /* 0x0000001bd2d27c20 */ /* 0x000fe20008400000 */
[----:B0-----:R-:W-:Y:S01]  /*c740*/  F2FP.SATFINITE.E4M3.F32.PACK_AB_MERGE_C R29, RZ, R214, RZ ;  /* 0x000000d6ff1d723e */ /* 0x001fe200048070ff */
[----:B------:R-:W-:Y:S01]  /*c750*/  FMUL R209, R209, UR27 ;  /* 0x0000001bd1d17c20 */ /* 0x000fe20008400000 */
[----:B------:R-:W-:Y:S01]  /*c760*/  F2FP.SATFINITE.E4M3.F32.PACK_AB_MERGE_C R213, RZ, R213, RZ ;  /* 0x000000d5ffd5723e */ /* 0x000fe200048070ff */
[----:B------:R-:W-:Y:S01]  /*c770*/  FMUL R208, R208, UR27 ;  /* 0x0000001bd0d07c20 */ /* 0x000fe20008400000 */
[----:B------:R-:W-:Y:S01]  /*c780*/  F2FP.SATFINITE.E4M3.F32.PACK_AB_MERGE_C R211, RZ, R211, RZ ;  /* 0x000000d3ffd3723e */ /* 0x000fe200048070ff */
[----:B------:R-:W-:Y:S01]  /*c790*/  FMUL R207, R207, UR27 ;  /* 0x0000001bcfcf7c20 */ /* 0x000fe20008400000 */
[----:B-1----:R-:W-:Y:S01]  /*c7a0*/  F2FP.SATFINITE.E4M3.F32.PACK_AB_MERGE_C R31, RZ, R212, RZ ;  /* 0x000000d4ff1f723e */ /* 0x002fe200048070ff */
[----:B------:R-:W-:Y:S01]  /*c7b0*/  FMUL R206, R206, UR27 ;  /* 0x0000001bcece7c20 */ /* 0x000fe20008400000 */
[----:B------:R-:W-:Y:S01]  /*c7c0*/  F2FP.SATFINITE.E4M3.F32.PACK_AB_MERGE_C R33, RZ, R210, RZ ;  /* 0x000000d2ff21723e */ /* 0x000fe200048070ff */
[----:B------:R0:W-:Y:S01]  /*c7d0*/  @!P3 STG.E.U8 desc[UR24][R24.64+0x18], R29 ;  /* 0x0000181d1800b986 */ /* 0x0001e2000c101118 */
[----:B------:R-:W-:-:S03]  /*c7e0*/  ISETP.LT.OR P3, PT, R34, 0x22, !P1 ;  /* 0x000000222200780c */ /* 0x000fc60004f61670 */
[----:B------:R-:W-:Y:S01]  /*c7f0*/  @!P4 STG.E.U8 desc[UR24][R24.64+0x19], R213 ;  /* 0x000019d51800c986 */ /* 0x000fe2000c101118 */
[----:B------:R-:W-:-:S03]  /*c800*/  ISETP.LT.OR P4, PT, R34, 0x22, !P0 ;  /* 0x000000222200780c */ /* 0x000fc60004781670 */
[----:B------:R1:W-:Y:S01]  /*c810*/  @!P5 STG.E.U8 desc[UR24][R26.64+0x18], R31 ;  /* 0x0000181f1a00d986 */ /* 0x0003e2000c101118 */
[----:B------:R-:W-:-:S03]  /*c820*/  ISETP.LT.OR P5, PT, R34, 0x29, !P1 ;  /* 0x000000292200780c */ /* 0x000fc60004fa1670 */
[----:B------:R-:W-:Y:S01]  /*c830*/  @!P6 STG.E.U8 desc[UR24][R26.64+0x19], R211 ;  /* 0x000019d31a00e986 */ /* 0x000fe2000c101118 */
[----:B------:R-:W-:-:S03]  /*c840*/  ISETP.LT.OR P6, PT, R34, 0x2a, !P1 ;  /* 0x0000002a2200780c */ /* 0x000fc60004fc1670 */
[----:B------:R-:W-:Y:S01]  /*c850*/  @!P2 STG.E.U8 desc[UR24][R24.64+0x20], R33 ;  /* 0x000020211800a986 */ /* 0x000fe2000c101118 */
[----:B------:R-:W-:Y:S01]  /*c860*/  ISETP.LT.OR P2, PT, R34, 0x21, !P0 ;  /* 0x000000212200780c */ /* 0x000fe20004741670 */
[----:B------:R-:W-:Y:S01]  /*c870*/  FMUL R205, R205, UR27 ;  /* 0x0000001bcdcd7c20 */ /* 0x000fe20008400000 */
[----:B------:R-:W-:Y:S01]  /*c880*/  F2FP.SATFINITE.E4M3.F32.PACK_AB_MERGE_C R209, RZ, R209, RZ ;  /* 0x000000d1ffd1723e */ /* 0x000fe200048070ff */
[----:B------:R-:W-:Y:S01]  /*c890*/  FMUL R204, R204, UR27 ;  /* 0x0000001bcccc7c20 */ /* 0x000fe20008400000 */
[----:B0-----:R-:W-:Y:S01]  /*c8a0*/  F2FP.SATFINITE.E4M3.F32.PACK_AB_MERGE_C R29, RZ, R208, RZ ;  /* 0x000000d0ff1d723e */ /* 0x001fe200048070ff */
[----:B------:R-:W-:Y:S01]  /*c8b0*/  FMUL R203, R203, UR27 ;  /* 0x0000001bcbcb7c20 */ /* 0x000fe20008400000 */
[----:B------:R-:W-:Y:S01]  /*c8c0*/  F2FP.SATFINITE.E4M3.F32.PACK_AB_MERGE_C R207, RZ, R207, RZ ;  /* 0x000000cfffcf723e */ /* 0x000fe200048070ff */
[----:B------:R-:W-:Y:S01]  /*c8d0*/  FMUL R202, R202, UR27 ;  /* 0x0000001bcaca7c20 */ /* 0x000fe20008400000 */
[----:B-1----:R-:W-:Y:S01]  /*c8e0*/  F2FP.SATFINITE.E4M3.F32.PACK_AB_MERGE_C R31, RZ, R206, RZ ;  /* 0x000000ceff1f723e */ /* 0x002fe200048070ff */
        /* <DEDUP_REMOVED lines=233> */
[----:B------:R-:W-:Y:S01]  /*d780*/  F2FP.SATFINITE.E4M3.F32.PACK_AB_MERGE_C R21, RZ, R21, RZ ;  /* 0x00000015ff15723e */ /* 0x000fe200048070ff */
[----:B------:R-:W-:Y:S01]  /*d790*/  FMUL R16, R16, UR27 ;  /* 0x0000001b10107c20 */ /* 0x000fe20008400000 */
[----:B------:R-:W-:Y:S01]  /*d7a0*/  F2FP.SATFINITE.E4M3.F32.PACK_AB_MERGE_C R19, RZ, R19, RZ ;  /* 0x00000013ff13723e */ /* 0x000fe200048070ff */
[----:B------:R-:W-:Y:S01]  /*d7b0*/  FMUL R15, R15, UR27 ;  /* 0x0000001b0f0f7c20 */ /* 0x000fe20008400000 */
[----:B0-----:R-:W-:Y:S01]  /*d7c0*/  F2FP.SATFINITE.E4M3.F32.PACK_AB_MERGE_C R29, RZ, R18, RZ ;  /* 0x00000012ff1d723e */ /* 0x001fe200048070ff */
[----:B------:R-:W-:Y:S01]  /*d7d0*/  FMUL R14, R14, UR27 ;  /* 0x0000001b0e0e7c20 */ /* 0x000fe20008400000 */
[----:B-1----:R-:W-:Y:S01]  /*d7e0*/  F2FP.SATFINITE.E4M3.F32.PACK_AB_MERGE_C R23, RZ, R20, RZ ;  /* 0x00000014ff17723e */ /* 0x002fe200048070ff */
[----:B------:R-:W-:Y:S01]  /*d7f0*/  @!P3 STG.E.U8 desc[UR24][R24.64+0x99], R21 ;  /* 0x000099151800b986 */ /* 0x000fe2000c101118 */
[----:B------:R-:W-:-:S02]  /*d800*/  F2FP.SATFINITE.E4M3.F32.PACK_AB_MERGE_C R17, RZ, R17, RZ ;  /* 0x00000011ff11723e */ /* 0x000fc400048070ff */
[C---:B------:R-:W-:Y:S01]  /*d810*/  ISETP.LT.OR P3, PT, R34.reuse, 0xa1, !P0 ;  /* 0x000000a12200780c */ /* 0x040fe20004761670 */
[----:B------:R0:W-:Y:S01]  /*d820*/  @!P4 STG.E.U8 desc[UR24][R26.64+0x99], R19 ;  /* 0x000099131a00c986 */ /* 0x0001e2000c101118 */
[----:B------:R-:W-:-:S03]  /*d830*/  ISETP.LT.OR P4, PT, R34, 0xa2, !P0 ;  /* 0x000000a22200780c */ /* 0x000fc60004781670 */
[----:B------:R-:W-:Y:S01]  /*d840*/  @!P2 STG.E.U8 desc[UR24][R26.64+0x98], R23 ;  /* 0x000098171a00a986 */ /* 0x000fe2000c101118 */
[----:B------:R-:W-:-:S03]  /*d850*/  ISETP.LT.OR P2, PT, R34, 0xa9, !P0 ;  /* 0x000000a92200780c */ /* 0x000fc60004741670 */
[----:B------:R-:W-:Y:S01]  /*d860*/  @!P5 STG.E.U8 desc[UR24][R24.64+0xa0], R29 ;  /* 0x0000a01d1800d986 */ /* 0x000fe2000c101118 */
[----:B------:R-:W-:-:S03]  /*d870*/  ISETP.LT.OR P5, PT, R34, 0xa9, !P1 ;  /* 0x000000a92200780c */ /* 0x000fc60004fa1670 */
[----:B------:R1:W-:Y:S01]  /*d880*/  @!P6 STG.E.U8 desc[UR24][R24.64+0xa1], R17 ;  /* 0x0000a1111800e986 */ /* 0x0003e2000c101118 */
[----:B------:R-:W-:Y:S01]  /*d890*/  ISETP.LT.OR P6, PT, R34, 0xaa, !P1 ;  /* 0x000000aa2200780c */ /* 0x000fe20004fc1670 */
[----:B------:R-:W-:Y:S01]  /*d8a0*/  FMUL R13, R13, UR27 ;  /* 0x0000001b0d0d7c20 */ /* 0x000fe20008400000 */
[----:B0-----:R-:W-:Y:S01]  /*d8b0*/  F2FP.SATFINITE.E4M3.F32.PACK_AB_MERGE_C R19, RZ, R16, RZ ;  /* 0x00000010ff13723e */ /* 0x001fe200048070ff */
[----:B------:R-:W-:Y:S01]  /*d8c0*/  FMUL R12, R12, UR27 ;  /* 0x0000001b0c0c7c20 */ /* 0x000fe20008400000 */
[----:B------:R-:W-:Y:S01]  /*d8d0*/  F2FP.SATFINITE.E4M3.F32.PACK_AB_MERGE_C R15, RZ, R15, RZ ;  /* 0x0000000fff0f723e */ /* 0x000fe200048070ff */
[----:B------:R-:W-:Y:S01]  /*d8e0*/  FMUL R11, R11, UR27 ;  /* 0x0000001b0b0b7c20 */ /* 0x000fe20008400000 */
[----:B------:R-:W-:Y:S01]  /*d8f0*/  F2FP.SATFINITE.E4M3.F32.PACK_AB_MERGE_C R13, RZ, R13, RZ ;  /* 0x0000000dff0d723e */ /* 0x000fe200048070ff */
[----:B------:R-:W-:Y:S01]  /*d900*/  @!P3 STG.E.U8 desc[UR24][R26.64+0xa0], R19 ;  /* 0x0000a0131a00b986 */ /* 0x000fe2000c101118 */
[----:B------:R-:W-:Y:S02]  /*d910*/  F2FP.SATFINITE.E4M3.F32.PACK_AB_MERGE_C R21, RZ, R12, RZ ;  /* 0x0000000cff15723e */ /* 0x000fe400048070ff */
[----:B-1----:R-:W-:Y:S01]  /*d920*/  F2FP.SATFINITE.E4M3.F32.PACK_AB_MERGE_C R17, RZ, R14, RZ ;  /* 0x0000000eff11723e */ /* 0x002fe200048070ff */
[----:B------:R-:W-:Y:S01]  /*d930*/  @!P4 STG.E.U8 desc[UR24][R26.64+0xa1], R15 ;  /* 0x0000a10f1a00c986 */ /* 0x000fe2000c101118 */
[----:B------:R-:W-:-:S02]  /*d940*/  ISETP.LT.OR P3, PT, R34, 0xaa, !P0 ;  /* 0x000000aa2200780c */ /* 0x000fc40004761670 */
[----:B------:R-:W-:Y:S01]  /*d950*/  ISETP.LT.OR P4, PT, R34, 0xb2, !P1 ;  /* 0x000000b22200780c */ /* 0x000fe20004f81670 */
[----:B------:R-:W-:Y:S01]  /*d960*/  @!P5 STG.E.U8 desc[UR24][R24.64+0xa8], R17 ;  /* 0x0000a8111800d986 */ /* 0x000fe2000c101118 */
[----:B------:R-:W-:-:S03]  /*d970*/  FMUL R9, R9, UR27 ;  /* 0x0000001b09097c20 */ /* 0x000fc60008400000 */
[----:B------:R0:W-:Y:S01]  /*d980*/  @!P6 STG.E.U8 desc[UR24][R24.64+0xa9], R13 ;  /* 0x0000a90d1800e986 */ /* 0x0001e2000c101118 */
[----:B------:R-:W-:-:S03]  /*d990*/  ISETP.LT.OR P5, PT, R34, 0xb1, !P0 ;  /* 0x000000b12200780c */ /* 0x000fc600047a1670 */
[----:B------:R-:W-:Y:S01]  /*d9a0*/  @!P2 STG.E.U8 desc[UR24][R26.64+0xa8], R21 ;  /* 0x0000a8151a00a986 */ /* 0x000fe2000c101118 */
[C---:B------:R-:W-:Y:S02]  /*d9b0*/  ISETP.LT.OR P2, PT, R34.reuse, 0xb1, !P1 ;  /* 0x000000b12200780c */ /* 0x040fe40004f41670 */
[----:B------:R-:W-:Y:S01]  /*d9c0*/  ISETP.LT.OR P6, PT, R34, 0xb2, !P0 ;  /* 0x000000b22200780c */ /* 0x000fe200047c1670 */
[----:B------:R-:W-:Y:S01]  /*d9d0*/  FMUL R10, R10, UR27 ;  /* 0x0000001b0a0a7c20 */ /* 0x000fe20008400000 */
[----:B------:R-:W-:Y:S01]  /*d9e0*/  F2FP.SATFINITE.E4M3.F32.PACK_AB_MERGE_C R11, RZ, R11, RZ ;  /* 0x0000000bff0b723e */ /* 0x000fe200048070ff */
[----:B------:R-:W-:Y:S01]  /*d9f0*/  FMUL R8, R8, UR27 ;  /* 0x0000001b08087c20 */ /* 0x000fe20008400000 */
[----:B------:R-:W-:Y:S01]  /*da00*/  FMUL R7, R7, UR27 ;  /* 0x0000001b07077c20 */ /* 0x000fe20008400000 */
[----:B------:R-:W-:Y:S01]  /*da10*/  F2FP.SATFINITE.E4M3.F32.PACK_AB_MERGE_C R9, RZ, R9, RZ ;  /* 0x00000009ff09723e */ /* 0x000fe200048070ff */
[----:B-----5:R-:W-:Y:S01]  /*da20*/  FMUL R5, R5, UR27 ;  /* 0x0000001b05057c20 */ /* 0x020fe20008400000 */
[----:B0-----:R-:W-:Y:S01]  /*da30*/  F2FP.SATFINITE.E4M3.F32.PACK_AB_MERGE_C R13, RZ, R10, RZ ;  /* 0x0000000aff0d723e */ /* 0x001fe200048070ff */
[----:B------:R-:W-:Y:S01]  /*da40*/  @!P3 STG.E.U8 desc[UR24][R26.64+0xa9], R11 ;  /* 0x0000a90b1a00b986 */ /* 0x000fe2000c101118 */
[----:B------:R-:W-:-:S02]  /*da50*/  F2FP.SATFINITE.E4M3.F32.PACK_AB_MERGE_C R15, RZ, R8, RZ ;  /* 0x00000008ff0f723e */ /* 0x000fc400048070ff */
[----:B------:R-:W-:Y:S01]  /*da60*/  F2FP.SATFINITE.E4M3.F32.PACK_AB_MERGE_C R7, RZ, R7, RZ ;  /* 0x00000007ff07723e */ /* 0x000fe200048070ff */
[----:B------:R-:W-:Y:S01]  /*da70*/  @!P4 STG.E.U8 desc[UR24][R24.64+0xb1], R9 ;  /* 0x0000b1091800c986 */ /* 0x000fe2000c101118 */
[----:B------:R-:W-:Y:S01]  /*da80*/  ISETP.LT.OR P4, PT, R34, 0xba, !P1 ;  /* 0x000000ba2200780c */ /* 0x000fe20004f81670 */
[----:B------:R-:W-:Y:S01]  /*da90*/  FMUL R2, R2, UR27 ;  /* 0x0000001b02027c20 */ /* 0x000fe20008400000 */
[C---:B------:R-:W-:Y:S01]  /*daa0*/  ISETP.LT.OR P3, PT, R34.reuse, 0xb9, !P1 ;  /* 0x000000b92200780c */ /* 0x040fe20004f61670 */
[----:B------:R0:W-:Y:S01]  /*dab0*/  @!P2 STG.E.U8 desc[UR24][R24.64+0xb0], R13 ;  /* 0x0000b00d1800a986 */ /* 0x0001e2000c101118 */
[----:B------:R-:W-:-:S03]  /*dac0*/  ISETP.LT.OR P2, PT, R34, 0xc1, !P1 ;  /* 0x000000c12200780c */ /* 0x000fc60004f41670 */
[----:B------:R-:W-:Y:S01]  /*dad0*/  @!P5 STG.E.U8 desc[UR24][R26.64+0xb0], R15 ;  /* 0x0000b00f1a00d986 */ /* 0x000fe2000c101118 */
[----:B------:R-:W-:-:S03]  /*dae0*/  ISETP.LT.OR P5, PT, R34, 0xb9, !P0 ;  /* 0x000000b92200780c */ /* 0x000fc600047a1670 */
[----:B------:R1:W-:Y:S01]  /*daf0*/  @!P6 STG.E.U8 desc[UR24][R26.64+0xb1], R7 ;  /* 0x0000b1071a00e986 */ /* 0x0003e2000c101118 */
[----:B------:R-:W-:Y:S01]  /*db00*/  ISETP.LT.OR P6, PT, R34, 0xba, !P0 ;  /* 0x000000ba2200780c */ /* 0x000fe200047c1670 */
[----:B------:R-:W-:Y:S01]  /*db10*/  FMUL R6, R6, UR27 ;  /* 0x0000001b06067c20 */ /* 0x000fe20008400000 */
[----:B------:R-:W-:Y:S01]  /*db20*/  FMUL R4, R4, UR27 ;  /* 0x0000001b04047c20 */ /* 0x000fe20008400000 */
[----:B------:R-:W-:Y:S01]  /*db30*/  FMUL R3, R3, UR27 ;  /* 0x0000001b03037c20 */ /* 0x000fe20008400000 */
[----:B------:R-:W-:Y:S01]  /*db40*/  F2FP.SATFINITE.E4M3.F32.PACK_AB_MERGE_C R5, RZ, R5, RZ ;  /* 0x00000005ff05723e */ /* 0x000fe200048070ff */
[----:B------:R-:W4:Y:S01]  /*db50*/  LDL.LU R220, [R1+0x18] ;  /* 0x0000180001dc7983 */ /* 0x000f220000300800 */
[----:B0-----:R-:W-:Y:S01]  /*db60*/  F2FP.SATFINITE.E4M3.F32.PACK_AB_MERGE_C R13, RZ, R2, RZ ;  /* 0x00000002ff0d723e */ /* 0x001fe200048070ff */
[----:B------:R-:W-:Y:S01]  /*db70*/  FMUL R0, R0, UR27 ;  /* 0x0000001b00007c20 */ /* 0x000fe20008400000 */
[----:B---3--:R-:W-:Y:S01]  /*db80*/  FMUL R2, R222, UR27 ;  /* 0x0000001bde027c20 */ /* 0x008fe20008400000 */
[----:B------:R-:W3:Y:S01]  /*db90*/  LDL.LU R223, [R1+0x1c] ;  /* 0x00001c0001df7983 */ /* 0x000ee20000300800 */
[----:B------:R-:W-:-:S03]  /*dba0*/  F2FP.SATFINITE.E4M3.F32.PACK_AB_MERGE_C R9, RZ, R6, RZ ;  /* 0x00000006ff09723e */ /* 0x000fc600048070ff */
[----:B------:R-:W3:Y:S01]  /*dbb0*/  LDL.LU R222, [R1+0x20] ;  /* 0x0000200001de7983 */ /* 0x000ee20000300800 */
[----:B-1----:R-:W-:Y:S02]  /*dbc0*/  F2FP.SATFINITE.E4M3.F32.PACK_AB_MERGE_C R7, RZ, R4, RZ ;  /* 0x00000004ff07723e */ /* 0x002fe400048070ff */
[----:B------:R-:W-:Y:S01]  /*dbd0*/  F2FP.SATFINITE.E4M3.F32.PACK_AB_MERGE_C R11, RZ, R3, RZ ;  /* 0x00000003ff0b723e */ /* 0x000fe200048070ff */
[----:B------:R0:W-:Y:S01]  /*dbe0*/  @!P4 STG.E.U8 desc[UR24][R24.64+0xb9], R5 ;  /* 0x0000b9051800c986 */ /* 0x0001e2000c101118 */
[----:B--2---:R-:W-:-:S03]  /*dbf0*/  FMUL R4, R224, UR27 ;  /* 0x0000001be0047c20 */ /* 0x004fc60008400000 */
[----:B------:R-:W2:Y:S01]  /*dc00*/  LDL.LU R224, [R1+0x24] ;  /* 0x0000240001e07983 */ /* 0x000ea20000300800 */
[----:B----4-:R-:W-:-:S03]  /*dc10*/  FMUL R3, R221, UR27 ;  /* 0x0000001bdd037c20 */ /* 0x010fc60008400000 */
[----:B------:R-:W-:Y:S01]  /*dc20*/  @!P3 STG.E.U8 desc[UR24][R24.64+0xb8], R9 ;  /* 0x0000b8091800b986 */ /* 0x000fe2000c101118 */
[----:B0-----:R-:W-:Y:S01]  /*dc30*/  F2FP.SATFINITE.E4M3.F32.PACK_AB_MERGE_C R5, RZ, R0, RZ ;  /* 0x00000000ff05723e */ /* 0x001fe200048070ff */
[----:B------:R-:W-:Y:S02]  /*dc40*/  FMUL R0, R225, UR27 ;  /* 0x0000001be1007c20 */ /* 0x000fe40008400000 */
[----:B------:R0:W-:Y:S04]  /*dc50*/  @!P5 STG.E.U8 desc[UR24][R26.64+0xb8], R7 ;  /* 0x0000b8071a00d986 */ /* 0x0001e8000c101118 */
[----:B------:R-:W4:Y:S04]  /*dc60*/  LDL.LU R225, [R1+0x28] ;  /* 0x0000280001e17983 */ /* 0x000f280000300800 */
[----:B------:R-:W-:Y:S04]  /*dc70*/  @!P6 STG.E.U8 desc[UR24][R26.64+0xb9], R11 ;  /* 0x0000b90b1a00e986 */ /* 0x000fe8000c101118 */
[----:B------:R1:W-:Y:S01]  /*dc80*/  @!P2 STG.E.U8 desc[UR24][R24.64+0xc0], R13 ;  /* 0x0000c00d1800a986 */ /* 0x0003e2000c101118 */
[----:B0-----:R-:W-:Y:S01]  /*dc90*/  F2FP.SATFINITE.E4M3.F32.PACK_AB_MERGE_C R7, RZ, R2, RZ ;  /* 0x00000002ff07723e */ /* 0x001fe200048070ff */
[----:B------:R-:W-:-:S02]  /*dca0*/  FMUL R2, R227, UR27 ;  /* 0x0000001be3027c20 */ /* 0x000fc40008400000 */
[----:B------:R-:W4:Y:S01]  /*dcb0*/  LDL.LU R221, [R1+0x2c] ;  /* 0x00002c0001dd7983 */ /* 0x000f220000300800 */
[----:B-1----:R-:W-:Y:S01]  /*dcc0*/  F2FP.SATFINITE.E4M3.F32.PACK_AB_MERGE_C R13, RZ, R0, RZ ;  /* 0x00000000ff0d723e */ /* 0x002fe200048070ff */
[----:B------:R-:W-:Y:S02]  /*dcd0*/  FMUL R0, R226, UR27 ;  /* 0x0000001be2007c20 */ /* 0x000fe40008400000 */
[----:B------:R-:W4:Y:S04]  /*dce0*/  LDL.LU R226, [R1+0x30] ;  /* 0x0000300001e27983 */ /* 0x000f280000300800 */
[----:B------:R-:W4:Y:S01]  /*dcf0*/  LDL.LU R227, [R1+0x34] ;  /* 0x0000340001e37983 */ /* 0x000f220000300800 */
[C---:B------:R-:W-:Y:S02]  /*dd00*/  ISETP.LT.OR P3, PT, R34.reuse, 0xc2, !P1 ;  /* 0x000000c22200780c */ /* 0x040fe40004f61670 */
[----:B------:R-:W-:-:S02]  /*dd10*/  ISETP.LT.OR P4, PT, R34, 0xc2, !P0 ;  /* 0x000000c22200780c */ /* 0x000fc40004781670 */
[C---:B------:R-:W-:Y:S02]  /*dd20*/  ISETP.LT.OR P2, PT, R34.reuse, 0xc1, !P0 ;  /* 0x000000c12200780c */ /* 0x040fe40004741670 */
[C---:B------:R-:W-:Y:S02]  /*dd30*/  ISETP.LT.OR P6, PT, R34.reuse, 0xca, !P1 ;  /* 0x000000ca2200780c */ /* 0x040fe40004fc1670 */
[----:B------:R-:W-:Y:S02]  /*dd40*/  F2FP.SATFINITE.E4M3.F32.PACK_AB_MERGE_C R9, RZ, R3, RZ ;  /* 0x00000003ff09723e */ /* 0x000fe400048070ff */
[----:B------:R-:W-:-:S03]  /*dd50*/  ISETP.LT.OR P5, PT, R34, 0xc9, !P1 ;  /* 0x000000c92200780c */ /* 0x000fc60004fa1670 */
[----:B------:R0:W-:Y:S01]  /*dd60*/  @!P3 STG.E.U8 desc[UR24][R24.64+0xc1], R5 ;  /* 0x0000c1051800b986 */ /* 0x0001e2000c101118 */
[----:B------:R-:W-:-:S03]  /*dd70*/  ISETP.LT.OR P3, PT, R34, 0xc9, !P0 ;  /* 0x000000c92200780c */ /* 0x000fc60004761670 */
[----:B------:R-:W-:Y:S01]  /*dd80*/  @!P4 STG.E.U8 desc[UR24][R26.64+0xc1], R9 ;  /* 0x0000c1091a00c986 */ /* 0x000fe2000c101118 */
[----:B------:R-:W-:Y:S02]  /*dd90*/  ISETP.LT.OR P4, PT, R34, 0xca, !P0 ;  /* 0x000000ca2200780c */ /* 0x000fe40004781670 */
[----:B------:R-:W-:Y:S01]  /*dda0*/  F2FP.SATFINITE.E4M3.F32.PACK_AB_MERGE_C R11, RZ, R4, RZ ;  /* 0x00000004ff0b723e */ /* 0x000fe200048070ff */
[----:B------:R1:W-:Y:S01]  /*ddb0*/  @!P2 STG.E.U8 desc[UR24][R26.64+0xc0], R7 ;  /* 0x0000c0071a00a986 */ /* 0x0003e2000c101118 */
[----:B0-----:R-:W-:-:S03]  /*ddc0*/  F2FP.SATFINITE.E4M3.F32.PACK_AB_MERGE_C R5, RZ, R0, RZ ;  /* 0x00000000ff05723e */ /* 0x001fc600048070ff */
[----:B------:R0:W-:Y:S04]  /*ddd0*/  @!P6 STG.E.U8 desc[UR24][R24.64+0xc9], R13 ;  /* 0x0000c90d1800e986 */ /* 0x0001e8000c101118 */
[----:B------:R-:W-:Y:S01]  /*dde0*/  @!P5 STG.E.U8 desc[UR24][R24.64+0xc8], R11 ;  /* 0x0000c80b1800d986 */ /* 0x000fe2000c101118 */
[----:B-1----:R-:W-:-:S03]  /*ddf0*/  F2FP.SATFINITE.E4M3.F32.PACK_AB_MERGE_C R7, RZ, R2, RZ ;  /* 0x00000002ff07723e */ /* 0x002fc600048070ff */
[----:B------:R1:W-:Y:S04]  /*de00*/  @!P3 STG.E.U8 desc[UR24][R26.64+0xc8], R5 ;  /* 0x0000c8051a00b986 */ /* 0x0003e8000c101118 */
[----:B------:R4:W-:Y:S01]  /*de10*/  @!P4 STG.E.U8 desc[UR24][R26.64+0xc9], R7 ;  /* 0x0000c9071a00c986 */ /* 0x0009e2000c101118 */
[----:B------:R-:W-:-:S03]  /*de20*/  FMUL R3, R220, UR27 ;  /* 0x0000001bdc037c20 */ /* 0x000fc60008400000 */
[----:B------:R-:W4:Y:S01]  /*de30*/  LDL.LU R220, [R1+0x38] ;  /* 0x0000380001dc7983 */ /* 0x000f220000300800 */
[----:B---3--:R-:W-:-:S03]  /*de40*/  FMUL R4, R223, UR27 ;  /* 0x0000001bdf047c20 */ /* 0x008fc60008400000 */
[----:B------:R-:W3:Y:S01]  /*de50*/  LDL.LU R223, [R1+0x3c] ;  /* 0x00003c0001df7983 */ /* 0x000ee20000300800 */
[----:B------:R-:W-:-:S03]  /*de60*/  FMUL R0, R222, UR27 ;  /* 0x0000001bde007c20 */ /* 0x000fc60008400000 */
[----:B------:R-:W3:Y:S02]  /*de70*/  LDL.LU R222, [R1+0x40] ;  /* 0x0000400001de7983 */ /* 0x000ee40000300800 */
[----:B0-----:R-:W-:Y:S01]  /*de80*/  F2FP.SATFINITE.E4M3.F32.PACK_AB_MERGE_C R13, RZ, R0, RZ ;  /* 0x00000000ff0d723e */ /* 0x001fe200048070ff */
[----:B--2---:R-:W-:Y:S02]  /*de90*/  FMUL R0, R224, UR27 ;  /* 0x0000001be0007c20 */ /* 0x004fe40008400000 */
[----:B------:R-:W2:Y:S03]  /*dea0*/  LDL.LU R224, [R1+0x44] ;  /* 0x0000440001e07983 */ /* 0x000ea60000300800 */
[----:B-1----:R-:W-:Y:S01]  /*deb0*/  F2FP.SATFINITE.E4M3.F32.PACK_AB_MERGE_C R5, RZ, R0, RZ ;  /* 0x00000000ff05723e */ /* 0x002fe200048070ff */
[----:B----4-:R-:W-:Y:S02]  /*dec0*/  FMUL R2, R225, UR27 ;  /* 0x0000001be1027c20 */ /* 0x010fe40008400000 */
[----:B------:R-:W4:Y:S03]  /*ded0*/  LDL.LU R225, [R1+0x48] ;  /* 0x0000480001e17983 */ /* 0x000f260000300800 */
[----:B------:R-:W-:Y:S01]  /*dee0*/  F2FP.SATFINITE.E4M3.F32.PACK_AB_MERGE_C R7, RZ, R2, RZ ;  /* 0x00000002ff07723e */ /* 0x000fe200048070ff */
[----:B------:R-:W-:-:S02]  /*def0*/  FMUL R0, R226, UR27 ;  /* 0x0000001be2007c20 */ /* 0x000fc40008400000 */
[----:B------:R-:W4:Y:S01]  /*df00*/  LDL.LU R226, [R1+0x4c] ;  /* 0x00004c0001e27983 */ /* 0x000f220000300800 */
[----:B------:R-:W-:-:S03]  /*df10*/  FMUL R2, R227, UR27 ;  /* 0x0000001be3027c20 */ /* 0x000fc60008400000 */
[----:B------:R-:W4:Y:S01]  /*df20*/  LDL.LU R227, [R1+0x50] ;  /* 0x0000500001e37983 */ /* 0x000f220000300800 */
[C---:B------:R-:W-:Y:S02]  /*df30*/  ISETP.LT.OR P5, PT, R34.reuse, 0xd1, !P1 ;  /* 0x000000d12200780c */ /* 0x040fe40004fa1670 */
[C---:B------:R-:W-:Y:S01]  /*df40*/  ISETP.LT.OR P6, PT, R34.reuse, 0xd2, !P1 ;  /* 0x000000d22200780c */ /* 0x040fe20004fc1670 */
[----:B------:R-:W4:Y:S01]  /*df50*/  LDL.LU R218, [R1+0x54] ;  /* 0x0000540001da7983 */ /* 0x000f220000300800 */
[C---:B------:R-:W-:Y:S02]  /*df60*/  ISETP.LT.OR P2, PT, R34.reuse, 0xd1, !P0 ;  /* 0x000000d12200780c */ /* 0x040fe40004741670 */
[----:B------:R-:W-:Y:S02]  /*df70*/  F2FP.SATFINITE.E4M3.F32.PACK_AB_MERGE_C R9, RZ, R3, RZ ;  /* 0x00000003ff09723e */ /* 0x000fe400048070ff */
[----:B------:R-:W-:Y:S02]  /*df80*/  F2FP.SATFINITE.E4M3.F32.PACK_AB_MERGE_C R11, RZ, R4, RZ ;  /* 0x00000004ff0b723e */ /* 0x000fe400048070ff */
[----:B------:R-:W-:-:S03]  /*df90*/  ISETP.LT.OR P3, PT, R34, 0xd2, !P0 ;  /* 0x000000d22200780c */ /* 0x000fc60004761670 */
[----:B------:R-:W-:Y:S01]  /*dfa0*/  @!P5 STG.E.U8 desc[UR24][R24.64+0xd0], R9 ;  /* 0x0000d0091800d986 */ /* 0x000fe2000c101118 */
[----:B------:R-:W-:-:S03]  /*dfb0*/  ISETP.LT.OR P4, PT, R34, 0xd9, !P0 ;  /* 0x000000d92200780c */ /* 0x000fc60004781670 */
[----:B------:R0:W-:Y:S01]  /*dfc0*/  @!P6 STG.E.U8 desc[UR24][R24.64+0xd1], R11 ;  /* 0x0000d10b1800e986 */ /* 0x0001e2000c101118 */
[----:B------:R-:W-:-:S03]  /*dfd0*/  ISETP.LT.OR P6, PT, R34, 0xda, !P1 ;  /* 0x000000da2200780c */ /* 0x000fc60004fc1670 */
[----:B------:R1:W-:Y:S01]  /*dfe0*/  @!P2 STG.E.U8 desc[UR24][R26.64+0xd0], R13 ;  /* 0x0000d00d1a00a986 */ /* 0x0003e2000c101118 */
[----:B------:R-:W-:Y:S01]  /*dff0*/  ISETP.LT.OR P2, PT, R34, 0xd9, !P1 ;  /* 0x000000d92200780c */ /* 0x000fe20004f41670 */
[----:B------:R-:W-:Y:S02]  /*e000*/  FMUL R3, R221, UR27 ;  /* 0x0000001bdd037c20 */ /* 0x000fe40008400000 */
[----:B------:R-:W4:Y:S01]  /*e010*/  LDL.LU R221, [R1+0x58] ;  /* 0x0000580001dd7983 */ /* 0x000f220000300800 */
[----:B0-----:R-:W-:-:S03]  /*e020*/  F2FP.SATFINITE.E4M3.F32.PACK_AB_MERGE_C R11, RZ, R0, RZ ;  /* 0x00000000ff0b723e */ /* 0x001fc600048070ff */
[----:B------:R0:W-:Y:S01]  /*e030*/  @!P3 STG.E.U8 desc[UR24][R26.64+0xd1], R5 ;  /* 0x0000d1051a00b986 */ /* 0x0001e2000c101118 */
[----:B------:R-:W-:Y:S02]  /*e040*/  F2FP.SATFINITE.E4M3.F32.PACK_AB_MERGE_C R9, RZ, R3, RZ ;  /* 0x00000003ff09723e */ /* 0x000fe400048070ff */
[----:B-1----:R-:W-:-:S03]  /*e050*/  F2FP.SATFINITE.E4M3.F32.PACK_AB_MERGE_C R13, RZ, R2, RZ ;  /* 0x00000002ff0d723e */ /* 0x002fc600048070ff */
[----:B------:R1:W-:Y:S04]  /*e060*/  @!P2 STG.E.U8 desc[UR24][R24.64+0xd8], R7 ;  /* 0x0000d8071800a986 */ /* 0x0003e8000c101118 */
[----:B------:R-:W-:Y:S04]  /*e070*/  @!P6 STG.E.U8 desc[UR24][R24.64+0xd9], R9 ;  /* 0x0000d9091800e986 */ /* 0x000fe8000c101118 */
[----:B------:R1:W-:Y:S01]  /*e080*/  @!P4 STG.E.U8 desc[UR24][R26.64+0xd8], R11 ;  /* 0x0000d80b1a00c986 */ /* 0x0003e2000c101118 */
[----:B------:R-:W-:-:S03]  /*e090*/  FMUL R0, R220, UR27 ;  /* 0x0000001bdc007c20 */ /* 0x000fc60008400000 */
[----:B------:R-:W4:Y:S01]  /*e0a0*/  LDL.LU R220, [R1+0x5c] ;  /* 0x00005c0001dc7983 */ /* 0x000f220000300800 */
[----:B---3--:R-:W-:Y:S01]  /*e0b0*/  FMUL R2, R223, UR27 ;  /* 0x0000001bdf027c20 */ /* 0x008fe20008400000 */
[----:B0-----:R-:W-:Y:S02]  /*e0c0*/  F2FP.SATFINITE.E4M3.F32.PACK_AB_MERGE_C R5, RZ, R0, RZ ;  /* 0x00000000ff05723e */ /* 0x001fe400048070ff */
[----:B------:R-:W3:Y:S01]  /*e0d0*/  LDL.LU R223, [R1+0x60] ;  /* 0x0000600001df7983 */ /* 0x000ee20000300800 */
[----:B------:R-:W-:-:S03]  /*e0e0*/  FMUL R3, R222, UR27 ;  /* 0x0000001bde037c20 */ /* 0x000fc60008400000 */
[----:B------:R-:W3:Y:S01]  /*e0f0*/  LDL.LU R222, [R1+0x64] ;  /* 0x0000640001de7983 */ /* 0x000ee20000300800 */
[----:B--2---:R-:W-:Y:S01]  /*e100*/  FMUL R0, R224, UR27 ;  /* 0x0000001be0007c20 */ /* 0x004fe20008400000 */
[----:B-1----:R-:W-:Y:S02]  /*e110*/  F2FP.SATFINITE.E4M3.F32.PACK_AB_MERGE_C R7, RZ, R2, RZ ;  /* 0x00000002ff07723e */ /* 0x002fe400048070ff */
[----:B------:R-:W2:Y:S02]  /*e120*/  LDL.LU R224, [R1+0x68] ;  /* 0x0000680001e07983 */ /* 0x000ea40000300800 */
[----:B------:R-:W-:Y:S01]  /*e130*/  F2FP.SATFINITE.E4M3.F32.PACK_AB_MERGE_C R11, RZ, R0, RZ ;  /* 0x00000000ff0b723e */ /* 0x000fe200048070ff */
[----:B----4-:R-:W-:Y:S02]  /*e140*/  FMUL R4, R225, UR27 ;  /* 0x0000001be1047c20 */ /* 0x010fe40008400000 */
[----:B------:R-:W4:Y:S01]  /*e150*/  LDL.LU R225, [R1+0x6c] ;  /* 0x00006c0001e17983 */ /* 0x000f220000300800 */
[----:B------:R-:W-:-:S03]  /*e160*/  FMUL R0, R226, UR27 ;  /* 0x0000001be2007c20 */ /* 0x000fc60008400000 */
[----:B------:R-:W4:Y:S01]  /*e170*/  LDL.LU R226, [R1+0x70] ;  /* 0x0000700001e27983 */ /* 0x000f220000300800 */
[----:B------:R-:W-:-:S03]  /*e180*/  FMUL R2, R227, UR27 ;  /* 0x0000001be3027c20 */ /* 0x000fc60008400000 */
[----:B------:R-:W4:Y:S01]  /*e190*/  LDL.LU R227, [R1+0x74] ;  /* 0x0000740001e37983 */ /* 0x000f220000300800 */
[C---:B------:R-:W-:Y:S02]  /*e1a0*/  ISETP.LT.OR P5, PT, R34.reuse, 0xda, !P0 ;  /* 0x000000da2200780c */ /* 0x040fe400047a1670 */
[C---:B------:R-:W-:Y:S02]  /*e1b0*/  ISETP.LT.OR P2, PT, R34.reuse, 0xe1, !P1 ;  /* 0x000000e12200780c */ /* 0x040fe40004f41670 */
[C---:B------:R-:W-:Y:S02]  /*e1c0*/  ISETP.LT.OR P3, PT, R34.reuse, 0xe2, !P1 ;  /* 0x000000e22200780c */ /* 0x040fe40004f61670 */
[C---:B------:R-:W-:Y:S02]  /*e1d0*/  ISETP.LT.OR P4, PT, R34.reuse, 0xe1, !P0 ;  /* 0x000000e12200780c */ /* 0x040fe40004781670 */
[----:B------:R-:W-:-:S05]  /*e1e0*/  ISETP.LT.OR P6, PT, R34, 0xe9, !P1 ;  /* 0x000000e92200780c */ /* 0x000fca0004fc1670 */
[----:B------:R0:W-:Y:S01]  /*e1f0*/  @!P5 STG.E.U8 desc[UR24][R26.64+0xd9], R13 ;  /* 0x0000d90d1a00d986 */ /* 0x0001e2000c101118 */
[C---:B------:R-:W-:Y:S02]  /*e200*/  ISETP.LT.OR P5, PT, R34.reuse, 0xe2, !P0 ;  /* 0x000000e22200780c */ /* 0x040fe400047a1670 */
[----:B------:R-:W-:Y:S01]  /*e210*/  F2FP.SATFINITE.E4M3.F32.PACK_AB_MERGE_C R9, RZ, R3, RZ ;  /* 0x00000003ff09723e */ /* 0x000fe200048070ff */
[----:B------:R1:W-:Y:S01]  /*e220*/  @!P2 STG.E.U8 desc[UR24][R24.64+0xe0], R5 ;  /* 0x0000e0051800a986 */ /* 0x0003e2000c101118 */
[----:B------:R-:W-:-:S03]  /*e230*/  ISETP.LT.OR P2, PT, R34, 0xea, !P1 ;  /* 0x000000ea2200780c */ /* 0x000fc60004f41670 */
[----:B------:R1:W-:Y:S01]  /*e240*/  @!P3 STG.E.U8 desc[UR24][R24.64+0xe1], R7 ;  /* 0x0000e1071800b986 */ /* 0x0003e2000c101118 */
[----:B0-----:R-:W-:-:S03]  /*e250*/  F2FP.SATFINITE.E4M3.F32.PACK_AB_MERGE_C R13, RZ, R4, RZ ;  /* 0x00000004ff0d723e */ /* 0x001fc600048070ff */
[----:B------:R0:W-:Y:S01]  /*e260*/  @!P4 STG.E.U8 desc[UR24][R26.64+0xe0], R9 ;  /* 0x0000e0091a00c986 */ /* 0x0001e2000c101118 */
[C---:B------:R-:W-:Y:S02]  /*e270*/  ISETP.LT.OR P3, PT, R34.reuse, 0xe9, !P0 ;  /* 0x000000e92200780c */ /* 0x040fe40004761670 */
[----:B------:R-:W-:Y:S01]  /*e280*/  ISETP.LT.OR P4, PT, R34, 0xea, !P0 ;  /* 0x000000ea2200780c */ /* 0x000fe20004781670 */
[----:B------:R3:W-:Y:S01]  /*e290*/  @!P5 STG.E.U8 desc[UR24][R26.64+0xe1], R11 ;  /* 0x0000e10b1a00d986 */ /* 0x0007e2000c101118 */
[----:B-1----:R-:W-:-:S03]  /*e2a0*/  F2FP.SATFINITE.E4M3.F32.PACK_AB_MERGE_C R5, RZ, R0, RZ ;  /* 0x00000000ff05723e */ /* 0x002fc600048070ff */
[----:B------:R1:W-:Y:S01]  /*e2b0*/  @!P6 STG.E.U8 desc[UR24][R24.64+0xe8], R13 ;  /* 0x0000e80d1800e986 */ /* 0x0003e2000c101118 */
[----:B------:R-:W-:Y:S01]  /*e2c0*/  ISETP.LT.OR P6, PT, R34, 0xf1, !P1 ;  /* 0x000000f12200780c */ /* 0x000fe20004fc1670 */
[----:B------:R-:W-:Y:S01]  /*e2d0*/  FMUL R0, R218, UR27 ;  /* 0x0000001bda007c20 */ /* 0x000fe20008400000 */
[----:B------:R-:W-:Y:S01]  /*e2e0*/  FMUL R3, R221, UR27 ;  /* 0x0000001bdd037c20 */ /* 0x000fe20008400000 */
[----:B------:R-:W-:-:S03]  /*e2f0*/  F2FP.SATFINITE.E4M3.F32.PACK_AB_MERGE_C R7, RZ, R2, RZ ;  /* 0x00000002ff07723e */ /* 0x000fc600048070ff */
[----:B0-----:R-:W-:Y:S02]  /*e300*/  F2FP.SATFINITE.E4M3.F32.PACK_AB_MERGE_C R9, RZ, R0, RZ ;  /* 0x00000000ff09723e */ /* 0x001fe400048070ff */
[----:B------:R-:W-:Y:S01]  /*e310*/  F2FP.SATFINITE.E4M3.F32.PACK_AB_MERGE_C R3, RZ, R3, RZ ;  /* 0x00000003ff03723e */ /* 0x000fe200048070ff */
[----:B------:R-:W-:Y:S01]  /*e320*/  @!P2 STG.E.U8 desc[UR24][R24.64+0xe9], R5 ;  /* 0x0000e9051800a986 */ /* 0x000fe2000c101118 */
[C---:B------:R-:W-:Y:S02]  /*e330*/  ISETP.LT.OR P2, PT, R34.reuse, 0xf2, !P1 ;  /* 0x000000f22200780c */ /* 0x040fe40004f41670 */
[C---:B------:R-:W-:Y:S01]  /*e340*/  ISETP.LT.OR P5, PT, R34.reuse, 0xf1, !P0 ;  /* 0x000000f12200780c */ /* 0x040fe200047a1670 */
[----:B------:R0:W-:Y:S01]  /*e350*/  @!P3 STG.E.U8 desc[UR24][R26.64+0xe8], R7 ;  /* 0x0000e8071a00b986 */ /* 0x0001e2000c101118 */
[----:B------:R-:W-:-:S03]  /*e360*/  ISETP.LT.OR P3, PT, R34, 0xf9, !P1 ;  /* 0x000000f92200780c */ /* 0x000fc60004f61670 */
[----:B------:R0:W-:Y:S01]  /*e370*/  @!P4 STG.E.U8 desc[UR24][R26.64+0xe9], R9 ;  /* 0x0000e9091a00c986 */ /* 0x0001e2000c101118 */
[C---:B------:R-:W-:Y:S02]  /*e380*/  ISETP.LT.OR P4, PT, R34.reuse, 0xf2, !P0 ;  /* 0x000000f22200780c */ /* 0x040fe40004781670 */
[C---:B------:R-:W-:Y:S01]  /*e390*/  ISETP.LT.OR P1, PT, R34.reuse, 0xfa, !P1 ;  /* 0x000000fa2200780c */ /* 0x040fe20004f21670 */
[----:B------:R4:W-:Y:S01]  /*e3a0*/  @!P6 STG.E.U8 desc[UR24][R24.64+0xf0], R3 ;  /* 0x0000f0031800e986 */ /* 0x0009e2000c101118 */
[C---:B------:R-:W-:Y:S02]  /*e3b0*/  ISETP.LT.OR P6, PT, R34.reuse, 0xf9, !P0 ;  /* 0x000000f92200780c */ /* 0x040fe400047c1670 */
[----:B------:R-:W-:Y:S01]  /*e3c0*/  ISETP.LT.OR P0, PT, R34, 0xfa, !P0 ;  /* 0x000000fa2200780c */ /* 0x000fe20004701670 */
[----:B------:R-:W-:Y:S01]  /*e3d0*/  FMUL R4, R220, UR27 ;  /* 0x0000001bdc047c20 */ /* 0x000fe20008400000 */
[----:B---3--:R-:W-:-:S04]  /*e3e0*/  FMUL R0, R223, UR27 ;  /* 0x0000001bdf007c20 */ /* 0x008fc80008400000 */
[----:B------:R-:W-:Y:S02]  /*e3f0*/  F2FP.SATFINITE.E4M3.F32.PACK_AB_MERGE_C R11, RZ, R4, RZ ;  /* 0x00000004ff0b723e */ /* 0x000fe400048070ff */
[----:B-1----:R-:W-:Y:S01]  /*e400*/  F2FP.SATFINITE.E4M3.F32.PACK_AB_MERGE_C R13, RZ, R0, RZ ;  /* 0x00000000ff0d723e */ /* 0x002fe200048070ff */
[----:B------:R-:W-:Y:S01]  /*e410*/  FMUL R0, R222, UR27 ;  /* 0x0000001bde007c20 */ /* 0x000fe20008400000 */
[----:B--2---:R-:W-:-:S04]  /*e420*/  FMUL R2, R224, UR27 ;  /* 0x0000001be0027c20 */ /* 0x004fc80008400000 */
[----:B0-----:R-:W-:Y:S01]  /*e430*/  F2FP.SATFINITE.E4M3.F32.PACK_AB_MERGE_C R7, RZ, R0, RZ ;  /* 0x00000000ff07723e */ /* 0x001fe200048070ff */
[----:B------:R0:W-:Y:S01]  /*e440*/  @!P2 STG.E.U8 desc[UR24][R24.64+0xf1], R11 ;  /* 0x0000f10b1800a986 */ /* 0x0001e2000c101118 */
[----:B------:R-:W-:Y:S01]  /*e450*/  F2FP.SATFINITE.E4M3.F32.PACK_AB_MERGE_C R9, RZ, R2, RZ ;  /* 0x00000002ff09723e */ /* 0x000fe200048070ff */
[----:B----4-:R-:W-:Y:S02]  /*e460*/  FMUL R3, R225, UR27 ;  /* 0x0000001be1037c20 */ /* 0x010fe40008400000 */
[----:B------:R0:W-:Y:S03]  /*e470*/  @!P5 STG.E.U8 desc[UR24][R26.64+0xf0], R13 ;  /* 0x0000f00d1a00d986 */ /* 0x0001e6000c101118 */
[----:B------:R-:W-:Y:S01]  /*e480*/  F2FP.SATFINITE.E4M3.F32.PACK_AB_MERGE_C R3, RZ, R3, RZ ;  /* 0x00000003ff03723e */ /* 0x000fe200048070ff */
[----:B------:R0:W-:Y:S04]  /*e490*/  @!P4 STG.E.U8 desc[UR24][R26.64+0xf1], R7 ;  /* 0x0000f1071a00c986 */ /* 0x0001e8000c101118 */
[----:B------:R0:W-:Y:S04]  /*e4a0*/  @!P3 STG.E.U8 desc[UR24][R24.64+0xf8], R9 ;  /* 0x0000f8091800b986 */ /* 0x0001e8000c101118 */
[----:B------:R0:W-:Y:S01]  /*e4b0*/  @!P1 STG.E.U8 desc[UR24][R24.64+0xf9], R3 ;  /* 0x0000f90318009986 */ /* 0x0001e2000c101118 */
[----:B------:R-:W-:Y:S01]  /*e4c0*/  FMUL R4, R226, UR27 ;  /* 0x0000001be2047c20 */ /* 0x000fe20008400000 */
[----:B------:R-:W-:-:S04]  /*e4d0*/  FMUL R5, R227, UR27 ;  /* 0x0000001be3057c20 */ /* 0x000fc80008400000 */
[----:B------:R-:W-:Y:S02]  /*e4e0*/  F2FP.SATFINITE.E4M3.F32.PACK_AB_MERGE_C R15, RZ, R4, RZ ;  /* 0x00000004ff0f723e */ /* 0x000fe400048070ff */
[----:B------:R-:W-:-:S03]  /*e4f0*/  F2FP.SATFINITE.E4M3.F32.PACK_AB_MERGE_C R5, RZ, R5, RZ ;  /* 0x00000005ff05723e */ /* 0x000fc600048070ff */
[----:B------:R0:W-:Y:S04]  /*e500*/  @!P6 STG.E.U8 desc[UR24][R26.64+0xf8], R15 ;  /* 0x0000f80f1a00e986 */ /* 0x0001e8000c101118 */
[----:B------:R0:W-:Y:S02]  /*e510*/  @!P0 STG.E.U8 desc[UR24][R26.64+0xf9], R5 ;  /* 0x0000f9051a008986 */ /* 0x0001e4000c101118 */
.L_x_292:
[----:B------:R-:W-:Y:S05]  /*e520*/  BSYNC B0 ;  /* 0x0000000000007941 */ /* 0x000fea0003800000 */
.L_x_34:
[----:B0-----:R-:W2:Y:S01]  /*e530*/  LDL.LU R5, [R1+0x80] ;  /* 0x0000800001057983 */ /* 0x001ea20000300800 */
[----:B------:R-:W-:Y:S01]  /*e540*/  IMAD.U32 R2, RZ, RZ, UR22 ;  /* 0x00000016ff027e24 */ /* 0x000fe2000f8e00ff */
[----:B------:R-:W-:Y:S02]  /*e550*/  ULDC.64 UR4, c[0x0][0x650] ;  /* 0x0001940000047ab9 */ /* 0x000fe40000000a00 */
[----:B------:R-:W3:Y:S01]  /*e560*/  LDL.LU R4, [R1+0x7c] ;  /* 0x00007c0001047983 */ /* 0x000ee20000300800 */
[----:B------:R-:W-:Y:S02]  /*e570*/  IMAD.U32 R3, RZ, RZ, UR23 ;  /* 0x00000017ff037e24 */ /* 0x000fe4000f8e00ff */
[----:B------:R-:W-:Y:S02]  /*e580*/  IMAD.U32 R3, RZ, RZ, UR7 ;  /* 0x00000007ff037e24 */ /* 0x000fe4000f8e00ff */
[----:B------:R-:W-:Y:S02]  /*e590*/  IMAD.MOV.U32 R6, RZ, RZ, -0x1 ;  /* 0xffffffffff067424 */ /* 0x000fe400078e00ff */
[----:B-----5:R-:W-:-:S04]  /*e5a0*/  IMAD.U32 R0, RZ, RZ, UR20 ;  /* 0x00000014ff007e24 */ /* 0x020fc8000f8e00ff */
[----:B------:R0:W-:Y:S02]  /*e5b0*/  SYNCS.ARRIVE.TRANS64.A1T0 RZ, [R0+UR36], RZ ;  /* 0x000000ff00ff79a7 */ /* 0x0001e40008100024 */
[----:B0-----:R-:W-:Y:S02]  /*e5c0*/  PRMT R0, RZ, 0x7610, R0 ;  /* 0x00007610ff007816 */ /* 0x001fe40000000000 */
[----:B--2---:R-:W-:-:S04]  /*e5d0*/  LEA R5, P0, R2, R5, 0x1 ;  /* 0x0000000502057211 */ /* 0x004fc800078008ff */
[----:B---3--:R-:W-:Y:S01]  /*e5e0*/  LEA.HI.X R4, R2, R4, R3, 0x1, P0 ;  /* 0x0000000402047211 */ /* 0x008fe200000f0c03 */
[----:B------:R-:W-:Y:S01]  /*e5f0*/  IMAD.MOV.U32 R2, RZ, RZ, -0x1 ;  /* 0xffffffffff027424 */ /* 0x000fe200078e00ff */
[----:B------:R0:W-:Y:S01]  /*e600*/  STL [R1+0x80], R5 ;  /* 0x0000800501007387 */ /* 0x0001e20000100800 */
[----:B------:R-:W-:Y:S01]  /*e610*/  IMAD.MOV.U32 R3, RZ, RZ, -0x1 ;  /* 0xffffffffff037424 */ /* 0x000fe200078e00ff */
[----:B------:R-:W-:Y:S02]  /*e620*/  ISETP.GE.U32.AND P0, PT, R5, UR4, PT ;  /* 0x0000000405007c0c */ /* 0x000fe4000bf06070 */
[----:B------:R0:W-:Y:S02]  /*e630*/  STL [R1+0x7c], R4 ;  /* 0x00007c0401007387 */ /* 0x0001e40000100800 */
[----:B------:R-:W-:Y:S02]  /*e640*/  ISETP.GE.U32.AND.EX P0, PT, R4, UR5, PT, P0 ;  /* 0x0000000504007c0c */ /* 0x000fe4000bf06100 */
[----:B------:R0:W-:Y:S04]  /*e650*/  STL [R1+0x84], R6 ;  /* 0x0000840601007387 */ /* 0x0001e80000100800 */
[----:B------:R0:W-:Y:S04]  /*e660*/  STL [R1+0x78], R2 ;  /* 0x0000780201007387 */ /* 0x0001e80000100800 */
[----:B------:R0:W-:Y:S03]  /*e670*/  STL [R1+0x88], R3 ;  /* 0x0000880301007387 */ /* 0x0001e60000100800 */
[----:B------:R-:W-:Y:S05]  /*e680*/  @P0 BRA `(.L_x_293) ;  /* 0x0000000400940947 */ /* 0x000fea0003800000 */
[----:B------:R-:W2:Y:S01]  /*e690*/  S2UR UR8, SR_CTAID.X ;  /* 0x00000000000879c3 */ /* 0x000ea20000002500 */
[----:B------:R-:W-:Y:S01]  /*e6a0*/  ULDC.64 UR4, c[0x0][0x628] ;  /* 0x00018a0000047ab9 */ /* 0x000fe20000000a00 */
[----:B------:R-:W-:Y:S01]  /*e6b0*/  ULDC UR6, c[0x0][0x150] ;  /* 0x0000540000067ab9 */ /* 0x000fe20000000800 */
[----:B------:R-:W-:Y:S01]  /*e6c0*/  ISETP.NE.U32.AND P0, PT, RZ, UR4, PT ;  /* 0x00000004ff007c0c */ /* 0x000fe2000bf05070 */
[----:B------:R-:W-:Y:S01]  /*e6d0*/  ULDC UR30, c[0x0][0x630] ;  /* 0x00018c00001e7ab9 */ /* 0x000fe20000000800 */
[C---:B------:R-:W-:Y:S01]  /*e6e0*/  R2UR UR31, R5.reuse ;  /* 0x00000000051f72ca */ /* 0x040fe200000e0000 */
[----:B------:R-:W-:Y:S01]  /*e6f0*/  ULDC UR33, c[0x0][0x154] ;  /* 0x0000550000217ab9 */ /* 0x000fe20000000800 */
[----:B------:R-:W-:Y:S01]  /*e700*/  ISETP.NE.AND.EX P0, PT, RZ, UR5, PT, P0 ;  /* 0x00000005ff007c0c */ /* 0x000fe2000bf05300 */
[----:B------:R-:W3:Y:S01]  /*e710*/  S2UR UR41, SR_CTAID.Y ;  /* 0x00000000002979c3 */ /* 0x000ee20000002600 */
[----:B------:R-:W-:Y:S02]  /*e720*/  R2UR UR32, R4 ;  /* 0x00000000042072ca */ /* 0x000fe400000e0000 */
[----:B------:R-:W-:-:S02]  /*e730*/  R2UR UR28, R5 ;  /* 0x00000000051c72ca */ /* 0x000fc400000e0000 */
[----:B------:R-:W-:Y:S02]  /*e740*/  R2UR UR29, R4 ;  /* 0x00000000041d72ca */ /* 0x000fe400000e0000 */
[----:B--2---:R-:W-:-:S05]  /*e750*/  I2FP.F32.U32 R0, UR8 ;  /* 0x0000000800007c45 */ /* 0x004fca0008201000 */
[----:B------:R-:W-:-:S04]  /*e760*/  FMUL R0, R0, UR6 ;  /* 0x0000000600007c20 */ /* 0x000fc80008400000 */
[----:B0-----:R0:W2:Y:S01]  /*e770*/  F2I.U32.TRUNC.NTZ R2, R0 ;  /* 0x0000000000027305 */ /* 0x0010a2000020f000 */
[----:B---3--:R-:W-:Y:S05]  /*e780*/  @!P0 BRA `(.L_x_294) ;  /* 0x0000000000308947 */ /* 0x008fea0003800000 */
[----:B------:R-:W-:Y:S01]  /*e790*/  R2UR UR9, R5 ;  /* 0x00000000050972ca */ /* 0x000fe200000e0000 */
[----:B------:R-:W-:Y:S01]  /*e7a0*/  ULDC UR6, c[0x0][0x634] ;  /* 0x00018d0000067ab9 */ /* 0x000fe20000000800 */
[----:B------:R-:W-:-:S11]  /*e7b0*/  R2UR UR10, R4 ;  /* 0x00000000040a72ca */ /* 0x000fd600000e0000 */
[----:B------:R-:W-:-:S04]  /*e7c0*/  UIADD3 UR6, UP0, UR9, UR6, URZ ;  /* 0x0000000609067290 */ /* 0x000fc8000ff1e03f */
[----:B------:R-:W-:Y:S02]  /*e7d0*/  UIADD3.X UR9, URZ, UR10, URZ, UP0, !UPT ;  /* 0x0000000a3f097290 */ /* 0x000fe400087fe43f */
[----:B------:R-:W-:Y:S02]  /*e7e0*/  UIMAD.WIDE.U32 UR18, UR6, UR4, URZ ;  /* 0x00000004061272a5 */ /* 0x000fe4000f8e003f */
[----:B------:R-:W-:-:S04]  /*e7f0*/  UIMAD.WIDE.U32 UR10, UR9, UR4, URZ ;  /* 0x00000004090a72a5 */ /* 0x000fc8000f8e003f */
[----:B------:R-:W-:-:S04]  /*e800*/  UIMAD.WIDE.U32 UR10, UP0, UR6, UR5, UR10 ;  /* 0x00000005060a72a5 */ /* 0x000fc8000f80000a */
[----:B------:R-:W-:Y:S02]  /*e810*/  UIADD3.X UR29, URZ, URZ, URZ, UP0, !UPT ;  /* 0x0000003f3f1d7290 */ /* 0x000fe400087fe43f */
[----:B------:R-:W-:Y:S01]  /*e820*/  UIADD3 URZ, UP0, UR19, UR10, URZ ;  /* 0x0000000a133f7290 */ /* 0x000fe2000ff1e03f */
[----:B------:R-:W-:-:S03]  /*e830*/  UMOV UR28, UR11 ;  /* 0x0000000b001c7c82 */ /* 0x000fc60008000000 */
[----:B------:R-:W-:-:S12]  /*e840*/  UIMAD.WIDE.U32.X UR28, UR9, UR5, UR28, UP0 ;  /* 0x00000005091c72a5 */ /* 0x000fd800080e041c */
.L_x_294:
[----:B0-----:R-:W-:Y:S01]  /*e850*/  I2FP.F32.U32 R0, UR41 ;  /* 0x0000002900007c45 */ /* 0x001fe20008201000 */
[----:B------:R-:W-:Y:S01]  /*e860*/  USHF.R.U64 UR6, UR28, UR30, UR29 ;  /* 0x0000001e1c067299 */ /* 0x000fe2000800121d */
[----:B--2---:R-:W-:Y:S01]  /*e870*/  R2UR UR19, R2 ;  /* 0x00000000021372ca */ /* 0x004fe200000e0000 */
[----:B------:R-:W-:Y:S02]  /*e880*/  USHF.R.U32.HI UR4, URZ, UR30, UR29 ;  /* 0x0000001e3f047299 */ /* 0x000fe4000801161d */
[----:B------:R-:W-:Y:S01]  /*e890*/  FMUL R0, R0, UR33 ;  /* 0x0000002100007c20 */ /* 0x000fe20008400000 */
[----:B------:R-:W-:Y:S01]  /*e8a0*/  UIADD3 UR18, UP0, URZ, -UR6, URZ ;  /* 0x800000063f127290 */ /* 0x000fe2000ff1e03f */
[----:B------:R-:W-:Y:S01]  /*e8b0*/  UMOV UR10, UR31 ;  /* 0x0000001f000a7c82 */ /* 0x000fe20008000000 */
[----:B------:R-:W-:Y:S02]  /*e8c0*/  UMOV UR11, UR32 ;  /* 0x00000020000b7c82 */ /* 0x000fe40008000000 */
[----:B------:R-:W-:Y:S01]  /*e8d0*/  UIADD3.X UR9, URZ, ~UR4, URZ, UP0, !UPT ;  /* 0x800000043f097290 */ /* 0x000fe200087fe43f */
[----:B------:R-:W0:Y:S01]  /*e8e0*/  F2I.U32.TRUNC.NTZ R0, R0 ;  /* 0x0000000000007305 */ /* 0x000e22000020f000 */
[----:B------:R-:W-:Y:S01]  /*e8f0*/  ULDC UR44, c[0x0][0x658] ;  /* 0x00019600002c7ab9 */ /* 0x000fe20000000800 */
[----:B------:R-:W-:Y:S01]  /*e900*/  ULDC.64 UR4, c[0x0][0x620] ;  /* 0x0001880000047ab9 */ /* 0x000fe20000000a00 */
[----:B------:R-:W-:Y:S01]  /*e910*/  UMOV UR30, 0xffffffff ;  /* 0xffffffff001e7882 */ /* 0x000fe20000000000 */
[----:B------:R-:W-:-:S02]  /*e920*/  UIMAD UR9, UR9, UR4, URZ ;  /* 0x00000004090972a4 */ /* 0x000fc4000f8e023f */
[----:B------:R-:W-:Y:S02]  /*e930*/  UIMAD.WIDE.U32 UR10, UR18, UR4, UR10 ;  /* 0x00000004120a72a5 */ /* 0x000fe4000f8e000a */
[----:B------:R-:W-:Y:S02]  /*e940*/  UIMAD UR9, UR18, UR5, UR9 ;  /* 0x00000005120972a4 */ /* 0x000fe4000f8e0209 */
[----:B------:R-:W-:Y:S02]  /*e950*/  USHF.L.U32 UR32, UR30, UR44, URZ ;  /* 0x0000002c1e207299 */ /* 0x000fe4000800063f */
[----:B------:R-:W-:Y:S01]  /*e960*/  UIADD3 UR9, UR11, UR9, URZ ;  /* 0x000000090b097290 */ /* 0x000fe2000fffe03f */
[----:B------:R-:W-:Y:S01]  /*e970*/  ULDC UR18, c[0x0][0x618] ;  /* 0x0001860000127ab9 */ /* 0x000fe20000000800 */
[----:B0-----:R-:W-:Y:S01]  /*e980*/  R2UR UR34, R0 ;  /* 0x00000000002272ca */ /* 0x001fe200000e0000 */
[----:B------:R-:W-:Y:S01]  /*e990*/  ULDC.64 UR4, c[0x0][0x640] ;  /* 0x0001900000047ab9 */ /* 0x000fe20000000a00 */
[----:B------:R-:W-:Y:S01]  /*e9a0*/  USHF.R.U64 UR30, UR10, UR18, UR9 ;  /* 0x000000120a1e7299 */ /* 0x000fe20008001209 */
[----:B------:R-:W-:Y:S01]  /*e9b0*/  ISETP.NE.U32.AND P0, PT, RZ, UR4, PT ;  /* 0x00000004ff007c0c */ /* 0x000fe2000bf05070 */
[----:B------:R-:W-:Y:S01]  /*e9c0*/  USHF.R.U32.HI UR9, URZ, UR18, UR9 ;  /* 0x000000123f097299 */ /* 0x000fe20008011609 */
[----:B------:R-:W-:-:S02]  /*e9d0*/  ULDC UR42, c[0x0][0x608] ;  /* 0x00018200002a7ab9 */ /* 0x000fc40000000800 */
[----:B------:R-:W-:Y:S01]  /*e9e0*/  ISETP.NE.AND.EX P0, PT, RZ, UR5, PT, P0 ;  /* 0x00000005ff007c0c */ /* 0x000fe2000bf05300 */
[----:B------:R-:W-:Y:S02]  /*e9f0*/  USHF.R.U64 UR33, UR30, UR42, UR9 ;  /* 0x0000002a1e217299 */ /* 0x000fe40008001209 */
[----:B------:R-:W-:Y:S02]  /*ea00*/  USHF.R.U32.HI UR9, URZ, UR42, UR9 ;  /* 0x0000002a3f097299 */ /* 0x000fe40008011609 */
[----:B------:R-:W-:Y:S02]  /*ea10*/  UIADD3 UR10, -UR19, URZ, URZ ;  /* 0x0000003f130a7290 */ /* 0x000fe4000fffe13f */
[----:B------:R-:W-:Y:S02]  /*ea20*/  UIADD3 UR43, -UR34, URZ, URZ ;  /* 0x0000003f222b7290 */ /* 0x000fe4000fffe13f */
[----:B------:R-:W-:Y:S01]  /*ea30*/  USHF.R.U64 UR34, UR33, UR44, UR9 ;  /* 0x0000002c21227299 */ /* 0x000fe20008001209 */
[----:B------:R-:W-:Y:S01]  /*ea40*/  UMOV UR31, 0x1 ;  /* 0x00000001001f7882 */ /* 0x000fe20000000000 */
[----:B------:R-:W-:Y:S01]  /*ea50*/  ULDC UR40, c[0x0][0x144] ;  /* 0x0000510000287ab9 */ /* 0x000fe20000000800 */
[----:B------:R-:W-:Y:S01]  /*ea60*/  ULDC UR28, c[0x0][0x600] ;  /* 0x00018000001c7ab9 */ /* 0x000fe20000000800 */
[----:B------:R-:W-:-:S02]  /*ea70*/  USHF.L.U32 UR31, UR31, UR44, URZ ;  /* 0x0000002c1f1f7299 */ /* 0x000fc4000800063f */
[----:B------:R-:W-:Y:S02]  /*ea80*/  USHF.R.U32.HI UR19, URZ, UR44, UR9 ;  /* 0x0000002c3f137299 */ /* 0x000fe40008011609 */
[----:B------:R-:W-:Y:S02]  /*ea90*/  UIADD3 UR29, UR28, -0x1, URZ ;  /* 0xffffffff1c1d7890 */ /* 0x000fe4000fffe03f */
[----:B------:R-:W-:Y:S02]  /*eaa0*/  ULOP3.LUT UR32, URZ, UR32, URZ, 0x33, !UPT ;  /* 0x000000203f207292 */ /* 0x000fe4000f8e333f */
[----:B------:R-:W-:Y:S01]  /*eab0*/  UIMAD UR40, UR40, UR10, UR8 ;  /* 0x0000000a282872a4 */ /* 0x000fe2000f8e0208 */
[----:B------:R-:W-:Y:S01]  /*eac0*/  ULDC UR46, c[0x0][0x148] ;  /* 0x00005200002e7ab9 */ /* 0x000fe20000000800 */
[----:B------:R-:W-:Y:S01]  /*ead0*/  ULDC UR44, c[0x0][0x648] ;  /* 0x00019200002c7ab9 */ /* 0x000fe20000000800 */
[----:B------:R-:W-:Y:S01]  /*eae0*/  ULDC UR45, c[0x0][0x638] ;  /* 0x00018e00002d7ab9 */ /* 0x000fe20000000800 */
[----:B------:R-:W-:Y:S01]  /*eaf0*/  UMOV UR18, UR34 ;  /* 0x0000002200127c82 */ /* 0x000fe20008000000 */
[----:B------:R-:W-:Y:S07]  /*eb00*/  @!P0 BRA `(.L_x_295) ;  /* 0x0000000000288947 */ /* 0x000fee0003800000 */
        /* <DEDUP_REMOVED lines=10> */
.L_x_295:
[----:B------:R-:W-:Y:S01]  /*ebb0*/  USHF.R.U64 UR4, UR18, UR44, UR19 ;  /* 0x0000002c12047299 */ /* 0x000fe20008001213 */
[----:B------:R-:W-:Y:S01]  /*ebc0*/  IMAD.U32 R4, RZ, RZ, UR6 ;  /* 0x00000006ff047e24 */ /* 0x000fe2000f8e00ff */
[----:B------:R-:W-:Y:S01]  /*ebd0*/  ULOP3.LUT UR32, UR33, UR32, URZ, 0xc0, !UPT ;  /* 0x0000002021207292 */ /* 0x000fe2000f8ec03f */
[----:B------:R-:W-:Y:S01]  /*ebe0*/  IMAD.MOV.U32 R0, RZ, RZ, 0x1 ;  /* 0x00000001ff007424 */ /* 0x000fe200078e00ff */
[----:B------:R-:W-:Y:S02]  /*ebf0*/  UIADD3 UR5, -UR4, URZ, URZ ;  /* 0x0000003f04057290 */ /* 0x000fe4000fffe13f */
[----:B------:R-:W-:Y:S01]  /*ec00*/  @UP2 UIMAD UR40, UR46, UR43, UR41 ;  /* 0x0000002b2e2822a4 */ /* 0x000fe2000f8e0229 */
        /* <DEDUP_REMOVED lines=13> */
.L_x_293:
[----:B------:R-:W-:Y:S01]  /*ece0*/  UIADD3 UR15, UR37, UR15, URZ ;  /* 0x0000000f250f7290 */ /* 0x000fe2000fffe03f */
[----:B------:R-:W-:Y:S01]  /*ecf0*/  LOP3.LUT P0, RZ, R0, 0xff, RZ, 0xc0, !PT ;  /* 0x000000ff00ff7812 */ /* 0x000fe2000780c0ff */
[----:B------:R-:W-:Y:S02]  /*ed00*/  ULOP3.LUT UR35, UR35, 0x1, URZ, 0x3c, !UPT ;  /* 0x0000000123237892 */ /* 0x000fe4000f8e3c3f */
[----:B------:R-:W-:Y:S02]  /*ed10*/  USHF.R.U32.HI UR4, URZ, 0x2, UR15 ;  /* 0x000000023f047899 */ /* 0x000fe4000801160f */
[----:B------:R-:W-:Y:S02]  /*ed20*/  UISETP.GT.U32.AND UP0, UPT, UR15, 0x3, UPT ;  /* 0x000000030f00788c */ /* 0x000fe4000bf04070 */
[----:B------:R-:W-:Y:S02]  /*ed30*/  ULOP3.LUT UR4, UR4, 0x1, URZ, 0xc0, !UPT ;  /* 0x0000000104047892 */ /* 0x000fe4000f8ec03f */
[----:B------:R-:W-:-:S02]  /*ed40*/  UISETP.LT.U32.AND UP0, UPT, UR37, 0x4, UP0 ;  /* 0x000000042500788c */ /* 0x000fc40008701070 */
[----:B------:R-:W-:Y:S02]  /*ed50*/  UISETP.NE.U32.AND UP1, UPT, UR4, 0x1, UPT ;  /* 0x000000010400788c */ /* 0x000fe4000bf25070 */
[----:B------:R-:W-:Y:S02]  /*ed60*/  USEL UR5, URZ, 0x1, !UP0 ;  /* 0x000000013f057887 */ /* 0x000fe4000c000000 */
[----:B------:R-:W-:Y:S02]  /*ed70*/  UISETP.GT.U32.AND UP1, UPT, UR37, 0x3, !UP1 ;  /* 0x000000032500788c */ /* 0x000fe4000cf24070 */
[----:B------:R-:W-:Y:S02]  /*ed80*/  ULOP3.LUT UR15, UR15, 0x3, URZ, 0xc0, !UPT ;  /* 0x000000030f0f7892 */ /* 0x000fe4000f8ec03f */
[----:B------:R-:W-:-:S04]  /*ed90*/  USEL UR4, URZ, 0x1, !UP1 ;  /* 0x000000013f047887 */ /* 0x000fc8000c800000 */
[----:B------:R-:W-:Y:S01]  /*eda0*/  ULOP3.LUT UR21, UR4, UR21, UR5, 0x96, !UPT ;  /* 0x0000001504157292 */ /* 0x000fe2000f8e9605 */
[----:B------:R-:W-:Y:S11]  /*edb0*/  @P0 BRA `(.L_x_296) ;  /* 0xffffff2800040947 */ /* 0x000ff6000383ffff */
[----:B------:R-:W-:Y:S05]  /*edc0*/  EXIT ;  /* 0x000000000000794d */ /* 0x000fea0003800000 */
.L_x_12:
[----:B------:R-:W-:-:S08]  /*edd0*/  ISETP.NE.AND P0, PT, RZ, UR8, PT ;  /* 0x00000008ff007c0c */ /* 0x000fd0000bf05270 */
[----:B01----:R-:W0:-:S00]  /*ede0*/  USETMAXREG.DEALLOC.CTAPOOL 0x28 ;  /* 0x00000028000079c8 */ /* 0x003e0000080e0500 */
[----:B------:R-:W-:Y:S05]  /*edf0*/  @P0 EXIT ;  /* 0x000000000000094d */ /* 0x000fea0003800000 */
[----:B0-----:R-:W-:Y:S01]  /*ee00*/  LOP3.LUT P0, RZ, R0, 0xff, RZ, 0xc0, !PT ;  /* 0x000000ff00ff7812 */ /* 0x001fe2000780c0ff */
[----:B------:R-:W-:Y:S02]  /*ee10*/  IMAD.MOV.U32 R0, RZ, RZ, 0x1 ;  /* 0x00000001ff007424 */ /* 0x000fe400078e00ff */
[----:B------:R-:W-:-:S10]  /*ee20*/  IMAD.MOV.U32 R8, RZ, RZ, RZ ;  /* 0x000000ffff087224 */ /* 0x000fd400078e00ff */
[----:B------:R-:W-:Y:S05]  /*ee30*/  @!P0 BRA `(.L_x_297) ;  /* 0x0000000c00508947 */ /* 0x000fea0003800000 */
[----:B------:R-:W-:Y:S01]  /*ee40*/  LOP3.LUT P0, RZ, R2, 0x1f, RZ, 0xc0, !PT ;  /* 0x0000001f02ff7812 */ /* 0x000fe2000780c0ff */
[----:B------:R-:W-:Y:S01]  /*ee50*/  ULDC UR5, c[0x0][0x658] ;  /* 0x0001960000057ab9 */ /* 0x000fe20000000800 */
[----:B------:R-:W-:Y:S01]  /*ee60*/  UMOV UR6, 0xffffffff ;  /* 0xffffffff00067882 */ /* 0x000fe20000000000 */
[----:B------:R-:W-:Y:S01]  /*ee70*/  BSSY B0, `(.L_x_297) ;  /* 0x00000d0000007945 */ /* 0x000fe20003800000 */
[----:B------:R-:W-:Y:S01]  /*ee80*/  USHF.L.U32 UR6, UR6, UR5, URZ ;  /* 0x0000000506067299 */ /* 0x000fe2000800063f */
[C---:B------:R-:W-:Y:S01]  /*ee90*/  ISETP.NE.AND P3, PT, R3.reuse, RZ, PT ;  /* 0x000000ff0300720c */ /* 0x040fe20003f65270 */
[----:B------:R-:W-:Y:S01]  /*eea0*/  IMAD.MOV.U32 R9, RZ, RZ, 0x1 ;  /* 0x00000001ff097424 */ /* 0x000fe200078e00ff */
[----:B------:R-:W-:Y:S01]  /*eeb0*/  ISETP.NE.OR P0, PT, R3, RZ, !P0 ;  /* 0x000000ff0300720c */ /* 0x000fe20004705670 */
[----:B------:R-:W-:Y:S01]  /*eec0*/  IMAD.MOV.U32 R0, RZ, RZ, 0x1 ;  /* 0x00000001ff007424 */ /* 0x000fe200078e00ff */
[----:B------:R-:W-:Y:S01]  /*eed0*/  ULDC UR4, c[0x0][0x600] ;  /* 0x0001800000047ab9 */ /* 0x000fe20000000800 */
[----:B------:R-:W-:Y:S01]  /*eee0*/  IMAD.MOV.U32 R8, RZ, RZ, RZ ;  /* 0x000000ffff087224 */ /* 0x000fe200078e00ff */
[----:B------:R-:W-:Y:S01]  /*eef0*/  UMOV UR8, 0x1 ;  /* 0x0000000100087882 */ /* 0x000fe20000000000 */
[----:B------:R-:W-:-:S02]  /*ef00*/  UIADD3 UR27, UR14, 0x1, URZ ;  /* 0x000000010e1b7890 */ /* 0x000fc4000fffe03f */
[----:B------:R-:W-:Y:S02]  /*ef10*/  ULOP3.LUT UR26, UR13, 0x2, URZ, 0xfc, !UPT ;  /* 0x000000020d1a7892 */ /* 0x000fe4000f8efc3f */
[----:B------:R-:W-:Y:S02]  /*ef20*/  UIADD3 UR4, UR4, -0x1, URZ ;  /* 0xffffffff04047890 */ /* 0x000fe4000fffe03f */
[----:B------:R-:W-:Y:S02]  /*ef30*/  USHF.L.U32 UR5, UR8, UR5, URZ ;  /* 0x0000000508057299 */ /* 0x000fe4000800063f */
[----:B------:R-:W-:Y:S01]  /*ef40*/  ULOP3.LUT UR6, URZ, UR6, URZ, 0x33, !UPT ;  /* 0x000000063f067292 */ /* 0x000fe2000f8e333f */
[----:B------:R-:W-:-:S11]  /*ef50*/  ULDC.64 UR24, c[0x0][0x198] ;  /* 0x0000660000187ab9 */ /* 0x000fd60000000a00 */
.L_x_309:
[----:B------:R-:W-:-:S03]  /*ef60*/  UMOV UR8, 0xffffffff ;  /* 0xffffffff00087882 */ /* 0x000fc60000000000 */
[----:B01----:R-:W-:Y:S05]  /*ef70*/  BRA.DIV UR8, `(.L_x_298) ;  /* 0x00000012082c7947 */ /* 0x003fea000b800000 */
[----:B------:R-:W-:-:S13]  /*ef80*/  ELECT P1, URZ, PT ;  /* 0x00000000003f782f */ /* 0x000fda0003820000 */
.L_x_322:
[----:B------:R-:W0:Y:S01]  /*ef90*/  LDC R2, c[0x0][0x28c] ;  /* 0x0000a300ff027b82 */ /* 0x000e220000000800 */
[----:B------:R-:W-:Y:S01]  /*efa0*/  BSSY B1, `(.L_x_299) ;  /* 0x000003b000017945 */ /* 0x000fe20003800000 */
[----:B0-----:R-:W-:-:S13]  /*efb0*/  ISETP.LT.OR P1, PT, R2, 0x1, !P1 ;  /* 0x000000010200780c */ /* 0x001fda0004f21670 */
[----:B------:R-:W-:Y:S05]  /*efc0*/  @P1 BRA `(.L_x_300) ;  /* 0x0000000000e01947 */ /* 0x000fea0003800000 */
[----:B------:R-:W2:Y:S04]  /*efd0*/  LDL.LU R4, [R1+0x88] ;  /* 0x0000880001047983 */ /* 0x000ea80000300800 */
[----:B------:R-:W3:Y:S01]  /*efe0*/  LDL.LU R3, [R1+0x84] ;  /* 0x0000840001037983 */ /* 0x000ee20000300800 */
[----:B------:R-:W-:Y:S02]  /*eff0*/  IMAD.MOV.U32 R12, RZ, RZ, RZ ;  /* 0x000000ffff0c7224 */ /* 0x000fe400078e00ff */
[----:B------:R-:W-:Y:S02]  /*f000*/  IMAD.U32 R13, RZ, RZ, UR27 ;  /* 0x0000001bff0d7e24 */ /* 0x000fe4000f8e00ff */
[----:B------:R-:W-:Y:S02]  /*f010*/  IMAD.MOV.U32 R2, RZ, RZ, R0 ;  /* 0x000000ffff027224 */ /* 0x000fe400078e0000 */
[----:B--2---:R-:W-:-:S02]  /*f020*/  IMAD.SHL.U32 R6, R4, 0x100, RZ ;  /* 0x0000010004067824 */ /* 0x004fc400078e00ff */
[----:B---3--:R-:W-:Y:S02]  /*f030*/  IMAD.SHL.U32 R7, R3, 0x40, RZ ;  /* 0x0000004003077824 */ /* 0x008fe400078e00ff */
[----:B------:R-:W-:-:S07]  /*f040*/  IMAD.MOV.U32 R3, RZ, RZ, R8 ;  /* 0x000000ffff037224 */ /* 0x000fce00078e0008 */
.L_x_304:
[----:B------:R-:W0:Y:S01]  /*f050*/  S2R R5, SR_CgaCtaId ;  /* 0x0000000000057919 */ /* 0x000e220000008800 */
[----:B------:R-:W-:-:S04]  /*f060*/  MOV R4, 0x400 ;  /* 0x0000040000047802 */ /* 0x000fc80000000f00 */
[----:B0-----:R-:W-:Y:S02]  /*f070*/  LEA R10, R5, R4, 0x18 ;  /* 0x00000004050a7211 */ /* 0x001fe400078ec0ff */
[----:B------:R-:W-:Y:S01]  /*f080*/  SHF.L.U32 R4, R2, 0x1f, RZ ;  /* 0x0000001f02047819 */ /* 0x000fe200000006ff */
[----:B------:R-:W0:Y:S02]  /*f090*/  @!P3 LDC R5, c[0x0][0x500] ;  /* 0x00014000ff05bb82 */ /* 0x000e240000000800 */
[----:B------:R-:W-:-:S04]  /*f0a0*/  IMAD R11, R3, 0x8, R10 ;  /* 0x00000008030b7824 */ /* 0x000fc800078e020a */
[----:B------:R-:W1:Y:S02]  /*f0b0*/  SYNCS.PHASECHK.TRANS64.TRYWAIT P1, [R11+URZ+0x20], R4 ;  /* 0x000020040b0075a7 */ /* 0x000e64000802017f */
[----:B-1----:R-:W-:Y:S05]  /*f0c0*/  @!P1 BRA `(.L_x_301) ;  /* 0x0000000c00f89947 */ /* 0x002fea0003800000 */
.L_x_323:
[----:B------:R-:W-:Y:S01]  /*f0d0*/  UPRMT UR8, UR26, 0x9910, URZ ;  /* 0x000099101a087896 */ /* 0x000fe2000800003f */
[----:B0-----:R0:W-:Y:S03]  /*f0e0*/  @!P3 SYNCS.ARRIVE.TRANS64 RZ, [R11+URZ], R5 ;  /* 0x000000050bffb9a7 */ /* 0x0011e6000800003f */
[----:B------:R-:W-:-:S06]  /*f0f0*/  UISETP.NE.AND UP0, UPT, UR8, 0x2, UPT ;  /* 0x000000020800788c */ /* 0x000fcc000bf05270 */
[----:B------:R-:W-:-:S13]  /*f100*/  PLOP3.LUT P1, PT, PT, PT, UP0, 0x80, 0x0 ;  /* 0x000000000000781c */ /* 0x000fda0003f2f008 */
[----:B0-----:R-:W-:Y:S05]  /*f110*/  @P1 BRA `(.L_x_302) ;  /* 0x0000000000041947 */ /* 0x001fea0003800000 */
[----:B------:R-:W-:Y:S01]  /*f120*/  BPT.TRAP 0x1 ;  /* 0x000000040000795c */ /* 0x000fe20000300000 */
.L_x_302:
[----:B------:R-:W-:Y:S05]  /*f130*/  @P0 BRA `(.L_x_303) ;  /* 0x0000000000040947 */ /* 0x000fea0003800000 */
[----:B------:R-:W-:Y:S01]  /*f140*/  BPT.TRAP 0x1 ;  /* 0x000000040000795c */ /* 0x000fe20000300000 */
.L_x_303:
[----:B------:R-:W2:Y:S01]  /*f150*/  LDL R5, [R1+0x78] ;  /* 0x0000780001057983 */ /* 0x000ea20000100800 */
[--C-:B-1----:R-:W-:Y:S01]  /*f160*/  IMAD R4, R3, 0x800, R10.reuse ;  /* 0x0000080003047824 */ /* 0x102fe200078e020a */
[----:B------:R-:W-:Y:S01]  /*f170*/  R2UR UR20, R7 ;  /* 0x00000000071472ca */ /* 0x000fe200000e0000 */
[----:B------:R-:W-:Y:S01]  /*f180*/  IMAD R10, R3, 0x2000, R10 ;  /* 0x00002000030a7824 */ /* 0x000fe200078e020a */
[----:B------:R-:W-:Y:S01]  /*f190*/  R2UR UR9, R11 ;  /* 0x000000000b0972ca */ /* 0x000fe200000e0000 */
[----:B------:R-:W-:Y:S01]  /*f1a0*/  VIADD R13, R13, 0xffffffff ;  /* 0xffffffff0d0d7836 */ /* 0x000fe20000000000 */
[----:B------:R-:W-:Y:S01]  /*f1b0*/  R2UR UR8, R4 ;  /* 0x00000000040872ca */ /* 0x000fe200000e0000 */
[----:B------:R-:W-:Y:S01]  /*f1c0*/  UIADD3 UR16, UP0, UR24, 0xf0, URZ ;  /* 0x000000f018107890 */ /* 0x000fe2000ff1e03f */
[----:B------:R-:W-:Y:S01]  /*f1d0*/  R2UR UR11, R10 ;  /* 0x000000000a0b72ca */ /* 0x000fe200000e0000 */
[----:B------:R-:W-:Y:S01]  /*f1e0*/  UIADD3 UR28, UP1, UR24, 0x1f0, URZ ;  /* 0x000001f0181c7890 */ /* 0x000fe2000ff3e03f */
[----:B------:R-:W-:Y:S01]  /*f1f0*/  R2UR UR10, R12 ;  /* 0x000000000c0a72ca */ /* 0x000fe200000e0000 */
[----:B------:R-:W-:Y:S01]  /*f200*/  UIADD3.X UR17, URZ, UR25, URZ, UP0, !UPT ;  /* 0x000000193f117290 */ /* 0x000fe200087fe43f */
[----:B------:R-:W-:Y:S01]  /*f210*/  R2UR UR21, R6 ;  /* 0x00000000061572ca */ /* 0x000fe200000e0000 */
[----:B------:R-:W-:Y:S01]  /*f220*/  VIADD R3, R3, 0x1 ;  /* 0x0000000103037836 */ /* 0x000fe20000000000 */
[----:B------:R-:W-:Y:S01]  /*f230*/  ISETP.GT.AND P2, PT, R13, 0x1, PT ;  /* 0x000000010d00780c */ /* 0x000fe20003f44270 */
[----:B------:R-:W-:Y:S01]  /*f240*/  UIADD3.X UR29, URZ, UR25, URZ, UP1, !UPT ;  /* 0x000000193f1d7290 */ /* 0x000fe20008ffe43f */
[----:B------:R-:W-:Y:S01]  /*f250*/  VIADD R12, R12, 0x20 ;  /* 0x000000200c0c7836 */ /* 0x000fe20000000000 */
[----:B------:R-:W-:Y:S01]  /*f260*/  UMOV UR18, 0x0 ;  /* 0x0000000000127882 */ /* 0x000fe20000000000 */
[----:B------:R-:W-:Y:S01]  /*f270*/  UMOV UR19, 0x10000000 ;  /* 0x1000000000137882 */ /* 0x000fe20000000000 */
[----:B------:R-:W-:Y:S01]  /*f280*/  UIADD3 UR8, UR8, 0x180, URZ ;  /* 0x0000018008087890 */ /* 0x000fe2000fffe03f */
[----:B------:R-:W-:Y:S01]  /*f290*/  ISETP.NE.AND P1, PT, R3, 0x4, PT ;  /* 0x000000040300780c */ /* 0x000fe20003f25270 */
[----:B------:R-:W-:-:S03]  /*f2a0*/  UIADD3 UR15, UR11, 0x2180, URZ ;  /* 0x000021800b0f7890 */ /* 0x000fc6000fffe03f */
[----:B------:R-:W-:Y:S01]  /*f2b0*/  UMOV UR11, UR20 ;  /* 0x00000014000b7c82 */ /* 0x000fe20008000000 */
[----:B------:R-:W-:Y:S02]  /*f2c0*/  SEL R3, R3, RZ, P1 ;  /* 0x000000ff03037207 */ /* 0x000fe40000800000 */
[----:B--2---:R-:W-:Y:S02]  /*f2d0*/  R2UR UR12, R5 ;  /* 0x00000000050c72ca */ /* 0x004fe400000e0000 */
[----:B------:R-:W-:-:S04]  /*f2e0*/  SEL R5, RZ, 0x1, P1 ;  /* 0x00000001ff057807 */ /* 0x000fc80000800000 */
[----:B------:R-:W-:-:S07]  /*f2f0*/  LOP3.LUT R2, R2, R5, RZ, 0x3c, !PT ;  /* 0x0000000502027212 */ /* 0x000fce00078e3cff */
[----:B------:R0:W-:Y:S02]  /*f300*/  UTMALDG.3D [UR8], [UR16], desc[UR18] ;  /* 0x00001208100075b4 */ /* 0x0001e40008011000 */
[----:B0-----:R-:W-:Y:S01]  /*f310*/  UMOV UR8, UR15 ;  /* 0x0000000f00087c82 */ /* 0x001fe20008000000 */
[----:B------:R-:W-:Y:S02]  /*f320*/  UMOV UR11, UR21 ;  /* 0x00000015000b7c82 */ /* 0x000fe40008000000 */
[----:B------:R0:W-:Y:S02]  /*f330*/  UTMALDG.3D [UR8], [UR28], desc[UR18] ;  /* 0x000012081c0075b4 */ /* 0x0001e40008011000 */
[----:B0-----:R-:W-:Y:S05]  /*f340*/  @P2 BRA `(.L_x_304) ;  /* 0xfffffffc00402947 */ /* 0x001fea000383ffff */
.L_x_300:
[----:B------:R-:W-:Y:S05]  /*f350*/  BSYNC B1 ;  /* 0x0000000000017941 */ /* 0x000fea0003800000 */
.L_x_299:
[----:B------:R-:W2:Y:S01]  /*f360*/  LDL.LU R15, [R1+0x7c] ;  /* 0x00007c00010f7983 */ /* 0x000ea20000300800 */
[----:B------:R-:W-:Y:S01]  /*f370*/  LOP3.LUT P4, RZ, R9, 0xff, RZ, 0xc0, !PT ;  /* 0x000000ff09ff7812 */ /* 0x000fe2000788c0ff */
[----:B------:R-:W-:Y:S01]  /*f380*/  VIADD R8, R8, UR14 ;  /* 0x0000000e08087c36 */ /* 0x000fe20008000000 */
[----:B------:R-:W-:Y:S01]  /*f390*/  ULDC.64 UR8, c[0x0][0x650] ;  /* 0x0001940000087ab9 */ /* 0x000fe20000000a00 */
[----:B------:R-:W3:Y:S01]  /*f3a0*/  LDL.LU R14, [R1+0x80] ;  /* 0x00008000010e7983 */ /* 0x000ee20000300800 */
[----:B------:R-:W-:Y:S01]  /*f3b0*/  IMAD.MOV.U32 R5, RZ, RZ, -0x1 ;  /* 0xffffffffff057424 */ /* 0x000fe200078e00ff */
[----:B------:R-:W-:Y:S01]  /*f3c0*/  BSSY B1, `(.L_x_305) ;  /* 0x0000078000017945 */ /* 0x000fe20003800000 */
[----:B------:R-:W-:Y:S02]  /*f3d0*/  SHF.R.U32.HI R2, RZ, 0x2, R8 ;  /* 0x00000002ff027819 */ /* 0x000fe40000011608 */
[----:B------:R-:W-:Y:S02]  /*f3e0*/  ISETP.GT.U32.AND P1, PT, R8, 0x3, PT ;  /* 0x000000030800780c */ /* 0x000fe40003f24070 */
[----:B------:R-:W-:-:S02]  /*f3f0*/  LOP3.LUT R2, R2, 0x1, RZ, 0xc0, !PT ;  /* 0x0000000102027812 */ /* 0x000fc400078ec0ff */
[----:B------:R-:W-:Y:S01]  /*f400*/  LOP3.LUT R8, R8, 0x3, RZ, 0xc0, !PT ;  /* 0x0000000308087812 */ /* 0x000fe200078ec0ff */
[----:B------:R-:W0:Y:S01]  /*f410*/  @P4 S2R R4, SR_CgaCtaId ;  /* 0x0000000000044919 */ /* 0x000e220000008800 */
[----:B------:R-:W-:Y:S02]  /*f420*/  @P4 MOV R3, 0x400 ;  /* 0x0000040000034802 */ /* 0x000fe40000000f00 */
[----:B------:R-:W-:Y:S02]  /*f430*/  ISETP.NE.U32.AND P2, PT, R2, 0x1, PT ;  /* 0x000000010200780c */ /* 0x000fe40003f45070 */
[----:B------:R-:W-:Y:S02]  /*f440*/  PRMT R9, RZ, 0x7610, R9 ;  /* 0x00007610ff097816 */ /* 0x000fe40000000009 */
[----:B0-----:R-:W-:Y:S01]  /*f450*/  @P4 LEA R3, R4, R3, 0x18 ;  /* 0x0000000304034211 */ /* 0x001fe200078ec0ff */
[----:B------:R-:W-:-:S03]  /*f460*/  IMAD.U32 R4, RZ, RZ, UR14 ;  /* 0x0000000eff047e24 */ /* 0x000fc6000f8e00ff */
[----:B------:R0:W-:Y:S02]  /*f470*/  @P4 SYNCS.ARRIVE.TRANS64.A1T0 RZ, [R3+URZ+0x78], RZ ;  /* 0x000078ff03ff49a7 */ /* 0x0001e4000810003f */
[C---:B------:R-:W-:Y:S02]  /*f480*/  ISETP.LT.U32.AND P1, PT, R4.reuse, 0x4, P1 ;  /* 0x000000040400780c */ /* 0x040fe40000f21070 */
[----:B------:R-:W-:Y:S01]  /*f490*/  ISETP.GT.U32.AND P2, PT, R4, 0x3, !P2 ;  /* 0x000000030400780c */ /* 0x000fe20005744070 */
[----:B------:R-:W-:Y:S01]  /*f4a0*/  IMAD.MOV.U32 R4, RZ, RZ, -0x1 ;  /* 0xffffffffff047424 */ /* 0x000fe200078e00ff */
[----:B0-----:R-:W-:Y:S02]  /*f4b0*/  SEL R3, RZ, 0x1, !P1 ;  /* 0x00000001ff037807 */ /* 0x001fe40004800000 */
[----:B------:R-:W-:-:S04]  /*f4c0*/  SEL R2, RZ, 0x1, !P2 ;  /* 0x00000001ff027807 */ /* 0x000fc80005000000 */
[----:B------:R-:W-:Y:S01]  /*f4d0*/  LOP3.LUT R0, R2, R0, R3, 0x96, !PT ;  /* 0x0000000002007212 */ /* 0x000fe200078e9603 */
[----:B------:R-:W-:Y:S01]  /*f4e0*/  IMAD.MOV.U32 R3, RZ, RZ, -0x1 ;  /* 0xffffffffff037424 */ /* 0x000fe200078e00ff */
[----:B------:R-:W-:Y:S02]  /*f4f0*/  PRMT R2, RZ, 0x7610, R2 ;  /* 0x00007610ff027816 */ /* 0x000fe40000000002 */
[----:B---3--:R-:W-:-:S04]  /*f500*/  IADD3 R14, P4, R14, UR22, RZ ;  /* 0x000000160e0e7c10 */ /* 0x008fc8000ff9e0ff */
[----:B--2---:R-:W-:Y:S01]  /*f510*/  IADD3.X R15, R15, UR7, RZ, P4, !PT ;  /* 0x000000070f0f7c10 */ /* 0x004fe2000a7fe4ff */
[----:B------:R0:W-:Y:S01]  /*f520*/  STL [R1+0x80], R14 ;  /* 0x0000800e01007387 */ /* 0x0001e20000100800 */
[----:B------:R-:W-:-:S03]  /*f530*/  ISETP.GE.U32.AND P4, PT, R14, UR8, PT ;  /* 0x000000080e007c0c */ /* 0x000fc6000bf86070 */
[----:B------:R0:W-:Y:S01]  /*f540*/  STL [R1+0x7c], R15 ;  /* 0x00007c0f01007387 */ /* 0x0001e20000100800 */
[----:B------:R-:W-:-:S03]  /*f550*/  ISETP.GE.U32.AND.EX P1, PT, R15, UR9, PT, P4 ;  /* 0x000000090f007c0c */ /* 0x000fc6000bf26140 */
[----:B------:R0:W-:Y:S04]  /*f560*/  STL [R1+0x84], R5 ;  /* 0x0000840501007387 */ /* 0x0001e80000100800 */
[----:B------:R0:W-:Y:S04]  /*f570*/  STL [R1+0x88], R4 ;  /* 0x0000880401007387 */ /* 0x0001e80000100800 */
[----:B------:R0:W-:Y:S02]  /*f580*/  STL [R1+0x78], R3 ;  /* 0x0000780301007387 */ /* 0x0001e40000100800 */
[----:B------:R-:W-:Y:S05]  /*f590*/  @P1 BRA `(.L_x_306) ;  /* 0x0000000400681947 */ /* 0x000fea0003800000 */
[----:B------:R-:W0:Y:S01]  /*f5a0*/  S2UR UR8, SR_CTAID.X ;  /* 0x00000000000879c3 */ /* 0x000e220000002500 */
[----:B------:R-:W-:Y:S01]  /*f5b0*/  ULDC.64 UR10, c[0x0][0x628] ;  /* 0x00018a00000a7ab9 */ /* 0x000fe20000000a00 */
[----:B------:R-:W-:Y:S01]  /*f5c0*/  ULDC UR9, c[0x0][0x150] ;  /* 0x0000540000097ab9 */ /* 0x000fe20000000800 */
[----:B------:R-:W-:Y:S01]  /*f5d0*/  ISETP.NE.U32.AND P1, PT, RZ, UR10, PT ;  /* 0x0000000aff007c0c */ /* 0x000fe2000bf25070 */
[----:B------:R-:W-:Y:S01]  /*f5e0*/  ULDC UR12, c[0x0][0x630] ;  /* 0x00018c00000c7ab9 */ /* 0x000fe20000000800 */
[----:B------:R-:W-:Y:S01]  /*f5f0*/  ULDC UR16, c[0x0][0x154] ;  /* 0x0000550000107ab9 */ /* 0x000fe20000000800 */
[----:B------:R-:W-:Y:S01]  /*f600*/  IMAD.MOV.U32 R2, RZ, RZ, R14 ;  /* 0x000000ffff027224 */ /* 0x000fe200078e000e */
[----:B------:R-:W-:Y:S01]  /*f610*/  ISETP.NE.AND.EX P1, PT, RZ, UR11, PT, P1 ;  /* 0x0000000bff007c0c */ /* 0x000fe2000bf25310 */
[----:B------:R-:W1:Y:S01]  /*f620*/  S2UR UR15, SR_CTAID.Y ;  /* 0x00000000000f79c3 */ /* 0x000e620000002600 */
[----:B0-----:R-:W-:-:S05]  /*f630*/  I2FP.F32.U32 R3, UR8 ;  /* 0x0000000800037c45 */ /* 0x001fca0008201000 */
[----:B------:R-:W-:Y:S01]  /*f640*/  FMUL R12, R3, UR9 ;  /* 0x00000009030c7c20 */ /* 0x000fe20008400000 */
[----:B------:R-:W-:-:S05]  /*f650*/  IMAD.MOV.U32 R3, RZ, RZ, R15 ;  /* 0x000000ffff037224 */ /* 0x000fca00078e000f */
[----:B------:R-:W-:Y:S05]  /*f660*/  @!P1 BRA `(.L_x_307) ;  /* 0x0000000000289947 */ /* 0x000fea0003800000 */
[----:B------:R-:W-:Y:S02]  /*f670*/  ULDC UR9, c[0x0][0x634] ;  /* 0x00018d0000097ab9 */ /* 0x000fe40000000800 */
[----:B------:R-:W-:-:S05]  /*f680*/  IADD3 R7, P1, R14, UR9, RZ ;  /* 0x000000090e077c10 */ /* 0x000fca000ff3e0ff */
[----:B------:R-:W-:-:S04]  /*f690*/  IMAD.X R11, RZ, RZ, R15, P1 ;  /* 0x000000ffff0b7224 */ /* 0x000fc800008e060f */
[----:B------:R-:W-:-:S04]  /*f6a0*/  IMAD.WIDE.U32 R4, R11, UR10, RZ ;  /* 0x0000000a0b047c25 */ /* 0x000fc8000f8e00ff */
[----:B------:R-:W-:-:S04]  /*f6b0*/  IMAD.WIDE.U32 R4, P1, R7, UR11, R4 ;  /* 0x0000000b07047c25 */ /* 0x000fc8000f820004 */
[----:B------:R-:W-:-:S04]  /*f6c0*/  IMAD.WIDE.U32 R6, R7, UR10, RZ ;  /* 0x0000000a07067c25 */ /* 0x000fc8000f8e00ff */
[----:B------:R-:W-:Y:S01]  /*f6d0*/  IMAD.X R3, RZ, RZ, RZ, P1 ;  /* 0x000000ffff037224 */ /* 0x000fe200008e06ff */
[----:B------:R-:W-:Y:S01]  /*f6e0*/  IADD3 RZ, P1, R7, R4, RZ ;  /* 0x0000000407ff7210 */ /* 0x000fe20007f3e0ff */
[----:B------:R-:W-:-:S04]  /*f6f0*/  IMAD.MOV.U32 R2, RZ, RZ, R5 ;  /* 0x000000ffff027224 */ /* 0x000fc800078e0005 */
[----:B------:R-:W-:-:S08]  /*f700*/  IMAD.WIDE.U32.X R2, R11, UR11, R2, P1 ;  /* 0x0000000b0b027c25 */ /* 0x000fd000088e0402 */
.L_x_307:
[--C-:B------:R-:W-:Y:S01]  /*f710*/  SHF.R.U64 R10, R2, UR12, R3.reuse ;  /* 0x0000000c020a7c19 */ /* 0x100fe20008001203 */
[----:B------:R-:W0:Y:S01]  /*f720*/  F2I.U32.TRUNC.NTZ R12, R12 ;  /* 0x0000000c000c7305 */ /* 0x000e22000020f000 */
[----:B------:R-:W-:Y:S01]  /*f730*/  SHF.R.U32.HI R2, RZ, UR12, R3 ;  /* 0x0000000cff027c19 */ /* 0x000fe20008011603 */
[----:B------:R-:W-:Y:S01]  /*f740*/  ULDC.64 UR10, c[0x0][0x620] ;  /* 0x00018800000a7ab9 */ /* 0x000fe20000000a00 */
[----:B------:R-:W-:Y:S01]  /*f750*/  IADD3 R5, P1, RZ, -R10, RZ ;  /* 0x8000000aff057210 */ /* 0x000fe20007f3e0ff */
[----:B------:R-:W-:Y:S01]  /*f760*/  IMAD.MOV.U32 R3, RZ, RZ, R15 ;  /* 0x000000ffff037224 */ /* 0x000fe200078e000f */
[----:B-1----:R-:W-:Y:S01]  /*f770*/  I2FP.F32.U32 R4, UR15 ;  /* 0x0000000f00047c45 */ /* 0x002fe20008201000 */
[----:B------:R-:W-:Y:S01]  /*f780*/  ULDC UR12, c[0x0][0x658] ;  /* 0x00019600000c7ab9 */ /* 0x000fe20000000800 */
[----:B------:R-:W-:Y:S01]  /*f790*/  ULDC UR18, c[0x0][0x648] ;  /* 0x0001920000127ab9 */ /* 0x000fe20000000800 */
[----:B------:R-:W-:Y:S02]  /*f7a0*/  IMAD.X R2, RZ, RZ, ~R2, P1 ;  /* 0x000000ffff027224 */ /* 0x000fe400008e0e02 */
[----:B------:R-:W-:Y:S01]  /*f7b0*/  FMUL R6, R4, UR16 ;  /* 0x0000001004067c20 */ /* 0x000fe20008400000 */
[----:B------:R-:W-:Y:S01]  /*f7c0*/  ULDC.64 UR16, c[0x0][0x640] ;  /* 0x0001900000107ab9 */ /* 0x000fe20000000a00 */
[----:B------:R-:W-:Y:S01]  /*f7d0*/  IMAD R4, R2, UR10, RZ ;  /* 0x0000000a02047c24 */ /* 0x000fe2000f8e02ff */
[----:B------:R-:W-:Y:S01]  /*f7e0*/  ISETP.NE.U32.AND P1, PT, RZ, UR16, PT ;  /* 0x00000010ff007c0c */ /* 0x000fe2000bf25070 */
[----:B------:R-:W-:Y:S01]  /*f7f0*/  IMAD.MOV.U32 R2, RZ, RZ, R14 ;  /* 0x000000ffff027224 */ /* 0x000fe200078e000e */
[----:B0-----:R-:W-:Y:S01]  /*f800*/  R2UR UR9, R12 ;  /* 0x000000000c0972ca */ /* 0x001fe200000e0000 */
[----:B------:R-:W0:Y:S01]  /*f810*/  LDC R14, c[0x0][0x610] ;  /* 0x00018400ff0e7b82 */ /* 0x000e220000000800 */
[----:B------:R-:W1:Y:S01]  /*f820*/  F2I.U32.TRUNC.NTZ R6, R6 ;  /* 0x0000000600067305 */ /* 0x000e62000020f000 */
[----:B------:R-:W-:Y:S01]  /*f830*/  IMAD.WIDE.U32 R2, R5, UR10, R2 ;  /* 0x0000000a05027c25 */ /* 0x000fe2000f8e0002 */
[----:B------:R-:W-:Y:S01]  /*f840*/  ULDC UR10, c[0x0][0x618] ;  /* 0x00018600000a7ab9 */ /* 0x000fe20000000800 */
[----:B------:R-:W-:-:S02]  /*f850*/  ISETP.NE.AND.EX P1, PT, RZ, UR17, PT, P1 ;  /* 0x00000011ff007c0c */ /* 0x000fc4000bf25310 */
[----:B------:R-:W-:-:S04]  /*f860*/  IMAD R5, R5, UR11, R4 ;  /* 0x0000000b05057c24 */ /* 0x000fc8000f8e0204 */
[----:B------:R-:W-:-:S05]  /*f870*/  IMAD.IADD R3, R3, 0x1, R5 ;  /* 0x0000000103037824 */ /* 0x000fca00078e0205 */
[--C-:B------:R-:W-:Y:S02]  /*f880*/  SHF.R.U64 R12, R2, UR10, R3.reuse ;  /* 0x0000000a020c7c19 */ /* 0x100fe40008001203 */
[----:B------:R-:W-:Y:S01]  /*f890*/  SHF.R.U32.HI R3, RZ, UR10, R3 ;  /* 0x0000000aff037c19 */ /* 0x000fe20008011603 */
[----:B------:R-:W-:Y:S01]  /*f8a0*/  ULDC UR10, c[0x0][0x608] ;  /* 0x00018200000a7ab9 */ /* 0x000fe20000000800 */
[----:B-1----:R-:W-:Y:S02]  /*f8b0*/  R2UR UR11, R6 ;  /* 0x00000000060b72ca */ /* 0x002fe400000e0000 */
[--C-:B------:R-:W-:Y:S02]  /*f8c0*/  SHF.R.U64 R13, R12, UR10, R3.reuse ;  /* 0x0000000a0c0d7c19 */ /* 0x100fe40008001203 */
[----:B------:R-:W-:Y:S01]  /*f8d0*/  SHF.R.U32.HI R2, RZ, UR10, R3 ;  /* 0x0000000aff027c19 */ /* 0x000fe20008011603 */
[----:B------:R-:W-:-:S03]  /*f8e0*/  UIADD3 UR10, -UR9, URZ, URZ ;  /* 0x0000003f090a7290 */ /* 0x000fc6000fffe13f */
[--C-:B------:R-:W-:Y:S01]  /*f8f0*/  SHF.R.U64 R15, R13, UR12, R2.reuse ;  /* 0x0000000c0d0f7c19 */ /* 0x100fe20008001202 */
[----:B------:R-:W-:Y:S01]  /*f900*/  ULDC UR9, c[0x0][0x144] ;  /* 0x0000510000097ab9 */ /* 0x000fe20000000800 */
[----:B------:R-:W-:-:S03]  /*f910*/  SHF.R.U32.HI R3, RZ, UR12, R2 ;  /* 0x0000000cff037c19 */ /* 0x000fc60008011602 */
[----:B------:R-:W-:Y:S01]  /*f920*/  IMAD.MOV.U32 R2, RZ, RZ, R15 ;  /* 0x000000ffff027224 */ /* 0x000fe200078e000f */
[----:B------:R-:W-:Y:S06]  /*f930*/  @!P1 BRA `(.L_x_308) ;  /* 0x0000000000289947 */ /* 0x000fec0003800000 */
        /* <DEDUP_REMOVED lines=10> */
.L_x_308:
[----:B------:R-:W-:Y:S01]  /*f9e0*/  UIADD3 UR11, -UR11, URZ, URZ ;  /* 0x0000003f0b0b7290 */ /* 0x000fe2000fffe13f */
[----:B------:R-:W-:Y:S01]  /*f9f0*/  SHF.R.U64 R3, R2, UR18, R3 ;  /* 0x0000001202037c19 */ /* 0x000fe20008001203 */
[----:B------:R-:W-:Y:S01]  /*fa00*/  UIMAD UR8, UR9, UR10, UR8 ;  /* 0x0000000a090872a4 */ /* 0x000fe2000f8e0208 */
[----:B------:R-:W-:Y:S01]  /*fa10*/  LOP3.LUT R2, R13, UR6, RZ, 0xc0, !PT ;  /* 0x000000060d027c12 */ /* 0x000fe2000f8ec0ff */
[----:B------:R-:W-:Y:S01]  /*fa20*/  IMAD.MOV.U32 R6, RZ, RZ, 0x1 ;  /* 0x00000001ff067424 */ /* 0x000fe200078e00ff */
[----:B------:R-:W-:Y:S01]  /*fa30*/  ULDC UR9, c[0x0][0x148] ;  /* 0x0000520000097ab9 */ /* 0x000fe20000000800 */
[----:B------:R-:W-:Y:S01]  /*fa40*/  IMAD.MOV R4, RZ, RZ, -R3 ;  /* 0x000000ffff047224 */ /* 0x000fe200078e0a03 */
[----:B------:R-:W-:Y:S01]  /*fa50*/  @UP2 UIMAD UR8, UR9, UR11, UR15 ;  /* 0x0000000b090822a4 */ /* 0x000fe2000f8e020f */
[----:B------:R-:W-:Y:S01]  /*fa60*/  IMAD R3, R3, UR5, R2 ;  /* 0x0000000503037c24 */ /* 0x000fe2000f8e0202 */
[----:B------:R-:W-:Y:S01]  /*fa70*/  LOP3.LUT R5, R12, UR4, RZ, 0xc0, !PT ;  /* 0x000000040c057c12 */ /* 0x000fe2000f8ec0ff */
[----:B------:R-:W-:Y:S01]  /*fa80*/  ULDC UR9, c[0x0][0x638] ;  /* 0x00018e0000097ab9 */ /* 0x000fe20000000800 */
[----:B------:R-:W-:Y:S01]  /*fa90*/  PLOP3.LUT P1, PT, PT, PT, UP2, 0x80, 0x0 ;  /* 0x000000000000781c */ /* 0x000fe20003f2f028 */
[----:B------:R-:W-:-:S02]  /*faa0*/  IMAD R2, R4, UR9, R15 ;  /* 0x0000000904027c24 */ /* 0x000fc4000f8e020f */
[----:B0-----:R-:W-:Y:S01]  /*fab0*/  IMAD R3, R3, R14, UR8 ;  /* 0x0000000803037e24 */ /* 0x001fe2000f8e020e */
[----:B------:R-:W-:Y:S02]  /*fac0*/  ULDC UR8, c[0x0][0x600] ;  /* 0x0001800000087ab9 */ /* 0x000fe40000000800 */
[----:B------:R-:W-:Y:S01]  /*fad0*/  IMAD R4, R2, UR8, R5 ;  /* 0x0000000802047c24 */ /* 0x000fe2000f8e0205 */
[----:B------:R-:W-:-:S04]  /*fae0*/  PRMT R2, R6, 0x7610, R2 ;  /* 0x0000761006027816 */ /* 0x000fc80000000002 */
[----:B------:R-:W-:Y:S02]  /*faf0*/  SEL R5, R4, R3, !P1 ;  /* 0x0000000304057207 */ /* 0x000fe40004800000 */
[----:B------:R-:W-:-:S03]  /*fb00*/  SEL R3, R3, R4, !P1 ;  /* 0x0000000403037207 */ /* 0x000fc60004800000 */
[----:B------:R1:W-:Y:S04]  /*fb10*/  STL [R1+0x88], R5 ;  /* 0x0000880501007387 */ /* 0x0003e80000100800 */
[----:B------:R1:W-:Y:S04]  /*fb20*/  STL [R1+0x78], R10 ;  /* 0x0000780a01007387 */ /* 0x0003e80000100800 */
[----:B------:R1:W-:Y:S02]  /*fb30*/  STL [R1+0x84], R3 ;  /* 0x0000840301007387 */ /* 0x0003e40000100800 */
.L_x_306:
[----:B------:R-:W-:Y:S05]  /*fb40*/  BSYNC B1 ;  /* 0x0000000000017941 */ /* 0x000fea0003800000 */
.L_x_305:
[----:B------:R-:W-:-:S13]  /*fb50*/  LOP3.LUT P1, RZ, R2, 0xff, RZ, 0xc0, !PT ;  /* 0x000000ff02ff7812 */ /* 0x000fda000782c0ff */
[----:B------:R-:W-:Y:S05]  /*fb60*/  @P1 BRA `(.L_x_309) ;  /* 0xfffffff000fc1947 */ /* 0x000fea000383ffff */
[----:B------:R-:W-:Y:S05]  /*fb70*/  BSYNC B0 ;  /* 0x0000000000007941 */ /* 0x000fea0003800000 */
.L_x_297:
[----:B------:R-:W-:-:S03]  /*fb80*/  UMOV UR8, 0xffffffff ;  /* 0xffffffff00087882 */ /* 0x000fc60000000000 */
[----:B------:R-:W-:Y:S05]  /*fb90*/  BRA.DIV UR8, `(.L_x_310) ;  /* 0x0000000608587947 */ /* 0x000fea000b800000 */
[----:B------:R-:W-:-:S13]  /*fba0*/  ELECT P0, URZ, PT ;  /* 0x00000000003f782f */ /* 0x000fda0003800000 */
.L_x_326:
[----:B------:R-:W-:Y:S04]  /*fbb0*/  BSSY B0, `(.L_x_311) ;  /* 0x000002c000007945 */ /* 0x000fe80003800000 */
[----:B------:R-:W-:Y:S05]  /*fbc0*/  @!P0 BRA `(.L_x_312) ;  /* 0x0000000000a88947 */ /* 0x000fea0003800000 */
[----:B------:R-:W-:-:S04]  /*fbd0*/  ULOP3.LUT UR8, UR13, 0x2, URZ, 0xfc, !UPT ;  /* 0x000000020d087892 */ /* 0x000fc8000f8efc3f */
[----:B------:R-:W-:-:S06]  /*fbe0*/  UISETP.NE.AND UP0, UPT, UR8, 0x3, UPT ;  /* 0x000000030800788c */ /* 0x000fcc000bf05270 */
[----:B------:R-:W-:-:S13]  /*fbf0*/  PLOP3.LUT P0, PT, PT, PT, UP0, 0x80, 0x0 ;  /* 0x000000000000781c */ /* 0x000fda0003f0f008 */
[----:B------:R-:W-:Y:S05]  /*fc00*/  @!P0 BRA `(.L_x_313) ;  /* 0x0000000000048947 */ /* 0x000fea0003800000 */
[----:B------:R-:W-:Y:S01]  /*fc10*/  BPT.TRAP 0x1 ;  /* 0x000000040000795c */ /* 0x000fe20000300000 */
.L_x_313:
[----:B01----:R-:W0:Y:S01]  /*fc20*/  S2R R3, SR_CgaCtaId ;  /* 0x0000000000037919 */ /* 0x003e220000008800 */
[----:B------:R-:W-:-:S04]  /*fc30*/  MOV R2, 0x400 ;  /* 0x0000040000027802 */ /* 0x000fc80000000f00 */
[----:B0-----:R-:W-:Y:S02]  /*fc40*/  LEA R3, R3, R2, 0x18 ;  /* 0x0000000203037211 */ /* 0x001fe400078ec0ff */
[----:B------:R-:W-:-:S03]  /*fc50*/  SHF.L.U32 R2, R0, 0x1f, RZ ;  /* 0x0000001f00027819 */ /* 0x000fc600000006ff */
[----:B------:R-:W-:-:S04]  /*fc60*/  VIADD R3, R3, 0x20 ;  /* 0x0000002003037836 */ /* 0x000fc80000000000 */
[C---:B------:R-:W-:Y:S02]  /*fc70*/  IMAD R7, R8.reuse, 0x8, R3 ;  /* 0x0000000808077824 */ /* 0x040fe400078e0203 */
[----:B------:R-:W-:Y:S02]  /*fc80*/  VIADD R8, R8, 0x1 ;  /* 0x0000000108087836 */ /* 0x000fe40000000000 */
[----:B------:R-:W0:Y:S03]  /*fc90*/  SYNCS.PHASECHK.TRANS64.TRYWAIT P0, [R7+URZ], R2 ;  /* 0x00000002070075a7 */ /* 0x000e26000800017f */
[----:B------:R-:W-:-:S04]  /*fca0*/  ISETP.NE.AND P1, PT, R8, 0x4, PT ;  /* 0x000000040800780c */ /* 0x000fc80003f25270 */
[----:B------:R-:W-:Y:S02]  /*fcb0*/  SEL R5, RZ, 0x1, P1 ;  /* 0x00000001ff057807 */ /* 0x000fe40000800000 */
[----:B------:R-:W-:Y:S02]  /*fcc0*/  SEL R8, R8, RZ, P1 ;  /* 0x000000ff08087207 */ /* 0x000fe40000800000 */
[----:B------:R-:W-:-:S03]  /*fcd0*/  LOP3.LUT R5, R0, R5, RZ, 0x3c, !PT ;  /* 0x0000000500057212 */ /* 0x000fc600078e3cff */
[----:B------:R-:W-:Y:S01]  /*fce0*/  IMAD R9, R8, 0x8, R3 ;  /* 0x0000000808097824 */ /* 0x000fe200078e0203 */
[----:B------:R-:W-:Y:S01]  /*fcf0*/  SHF.L.U32 R4, R5, 0x1f, RZ ;  /* 0x0000001f05047819 */ /* 0x000fe200000006ff */
[----:B0-----:R-:W-:Y:S06]  /*fd00*/  @!P0 BRA `(.L_x_314) ;  /* 0x0000000400208947 */ /* 0x001fec0003800000 */
.L_x_327:
[----:B------:R-:W1:Y:S01]  /*fd10*/  SYNCS.PHASECHK.TRANS64.TRYWAIT P0, [R9+URZ], R4 ;  /* 0x00000004090075a7 */ /* 0x000e62000800017f */
[----:B------:R-:W-:-:S05]  /*fd20*/  VIADD R0, R8, 0x1 ;  /* 0x0000000108007836 */ /* 0x000fca0000000000 */
[----:B------:R-:W-:-:S04]  /*fd30*/  ISETP.NE.AND P1, PT, R0, 0x4, PT ;  /* 0x000000040000780c */ /* 0x000fc80003f25270 */
[----:B0-----:R-:W-:Y:S02]  /*fd40*/  SEL R2, RZ, 0x1, P1 ;  /* 0x00000001ff027807 */ /* 0x001fe40000800000 */
[----:B------:R-:W-:Y:S02]  /*fd50*/  SEL R0, R0, RZ, P1 ;  /* 0x000000ff00007207 */ /* 0x000fe40000800000 */
[----:B------:R-:W-:-:S03]  /*fd60*/  LOP3.LUT R7, R5, R2, RZ, 0x3c, !PT ;  /* 0x0000000205077212 */ /* 0x000fc600078e3cff */
[----:B------:R-:W-:Y:S01]  /*fd70*/  IMAD R6, R0, 0x8, R3 ;  /* 0x0000000800067824 */ /* 0x000fe200078e0203 */
[----:B------:R-:W-:Y:S01]  /*fd80*/  SHF.L.U32 R5, R7, 0x1f, RZ ;  /* 0x0000001f07057819 */ /* 0x000fe200000006ff */
[----:B-1----:R-:W-:Y:S06]  /*fd90*/  @!P0 BRA `(.L_x_315) ;  /* 0x0000000400108947 */ /* 0x002fec0003800000 */
.L_x_328:
[----:B------:R-:W1:Y:S01]  /*fda0*/  SYNCS.PHASECHK.TRANS64.TRYWAIT P0, [R6+URZ], R5 ;  /* 0x00000005060075a7 */ /* 0x000e62000800017f */
[----:B------:R-:W-:-:S05]  /*fdb0*/  VIADD R0, R0, 0x1 ;  /* 0x0000000100007836 */ /* 0x000fca0000000000 */
[----:B------:R-:W-:-:S04]  /*fdc0*/  ISETP.NE.AND P1, PT, R0, 0x4, PT ;  /* 0x000000040000780c */ /* 0x000fc80003f25270 */
[----:B------:R-:W-:Y:S02]  /*fdd0*/  SEL R2, RZ, 0x1, P1 ;  /* 0x00000001ff027807 */ /* 0x000fe40000800000 */
[----:B------:R-:W-:Y:S02]  /*fde0*/  SEL R0, R0, RZ, P1 ;  /* 0x000000ff00007207 */ /* 0x000fe40000800000 */
[----:B------:R-:W-:Y:S01]  /*fdf0*/  LOP3.LUT R2, R7, R2, RZ, 0x3c, !PT ;  /* 0x0000000207027212 */ /* 0x000fe200078e3cff */
[----:B-1----:R-:W-:Y:S06]  /*fe00*/  @!P0 BRA `(.L_x_316) ;  /* 0x0000000400088947 */ /* 0x002fec0003800000 */
.L_x_329:
[----:B------:R-:W-:Y:S01]  /*fe10*/  IMAD R3, R0, 0x8, R3 ;  /* 0x0000000800037824 */ /* 0x000fe200078e0203 */
[----:B------:R-:W-:-:S07]  /*fe20*/  SHF.L.U32 R0, R2, 0x1f, RZ ;  /* 0x0000001f02007819 */ /* 0x000fce00000006ff */
.L_x_317:
[----:B--2---:R2:W3:Y:S02]  /*fe30*/  SYNCS.PHASECHK.TRANS64.TRYWAIT P0, [R3+URZ], R0 ;  /* 0x00000000030075a7 */ /* 0x0044e4000800017f */
[----:B---3--:R-:W-:Y:S05]  /*fe40*/  @!P0 NANOSLEEP.SYNCS 0x989680 ;  /* 0x009896800000895d */ /* 0x008fea0003900000 */
[----:B------:R-:W3:Y:S02]  /*fe50*/  @!P0 SYNCS.PHASECHK.TRANS64 P0, [R3+URZ], R0 ;  /* 0x00000000030085a7 */ /* 0x000ee4000800007f */
[----:B---3--:R-:W-:Y:S05]  /*fe60*/  @!P0 BRA `(.L_x_317) ;  /* 0xfffffffc00f08947 */ /* 0x008fea000383ffff */
.L_x_312:
[----:B------:R-:W-:Y:S05]  /*fe70*/  BSYNC B0 ;  /* 0x0000000000007941 */ /* 0x000fea0003800000 */
.L_x_311:
[----:B------:R-:W-:Y:S05]  /*fe80*/  EXIT ;  /* 0x000000000000794d */ /* 0x000fea0003800000 */
.L_x_14:
[----:B0-----:R-:W-:-:S04]  /*fe90*/  IMAD.U32 R3, RZ, RZ, UR17 ;  /* 0x00000011ff037e24 */ /* 0x001fc8000f8e00ff */
[----:B------:R0:W1:Y:S03]  /*fea0*/  SYNCS.PHASECHK.TRANS64.TRYWAIT P0, [R3+URZ+-0x8], R0 ;  /* 0xfffff800030075a7 */ /* 0x000066000800017f */
[----:B-1----:R-:W-:Y:S05]  /*feb0*/  @!P0 NANOSLEEP.SYNCS 0x989680 ;  /* 0x009896800000895d */ /* 0x002fea0003900000 */
[----:B------:R-:W1:Y:S02]  /*fec0*/  @!P0 SYNCS.PHASECHK.TRANS64 P0, [R3+URZ+-0x8], R0 ;  /* 0xfffff800030085a7 */ /* 0x000e64000800007f */
[----:B-1----:R-:W-:Y:S05]  /*fed0*/  @!P0 BRA `(.L_x_14) ;  /* 0xfffffffc00ec8947 */ /* 0x002fea000383ffff */
[----:B------:R-:W-:Y:S05]  /*fee0*/  BRA `(.L_x_318) ;  /* 0xffffff1400d87947 */ /* 0x000fea000383ffff */
.L_x_19:
[----:B-1----:R-:W-:-:S04]  /*fef0*/  IMAD.U32 R3, RZ, RZ, UR4 ;  /* 0x00000004ff037e24 */ /* 0x002fc8000f8e00ff */
[----:B------:R1:W2:Y:S03]  /*ff00*/  SYNCS.PHASECHK.TRANS64.TRYWAIT P0, [R3+URZ], R0 ;  /* 0x00000000030075a7 */ /* 0x0002a6000800017f */
[----:B--2---:R-:W-:Y:S05]  /*ff10*/  @!P0 NANOSLEEP.SYNCS 0x989680 ;  /* 0x009896800000895d */ /* 0x004fea0003900000 */
[----:B------:R-:W2:Y:S02]  /*ff20*/  @!P0 SYNCS.PHASECHK.TRANS64 P0, [R3+URZ], R0 ;  /* 0x00000000030085a7 */ /* 0x000ea4000800007f */
[----:B--2---:R-:W-:Y:S05]  /*ff30*/  @!P0 BRA `(.L_x_19) ;  /* 0xfffffffc00ec8947 */ /* 0x004fea000383ffff */
[----:B------:R-:W-:Y:S05]  /*ff40*/  BRA `(.L_x_18) ;  /* 0xffffff2000447947 */ /* 0x000fea000383ffff */
.L_x_25:
[----:B-----5:R1:W-:Y:S02]  /*ff50*/  STL [R1+0x9c], R0 ;  /* 0x00009c0001007387 */ /* 0x0203e40000100800 */
[----:B-1----:R-:W-:-:S04]  /*ff60*/  IMAD.U32 R0, RZ, RZ, UR8 ;  /* 0x00000008ff007e24 */ /* 0x002fc8000f8e00ff */
[----:B------:R1:W3:Y:S03]  /*ff70*/  SYNCS.PHASECHK.TRANS64.TRYWAIT P0, [R0+URZ], R229 ;  /* 0x000000e5000075a7 */ /* 0x0002e6000800017f */
[----:B---3--:R-:W-:Y:S05]  /*ff80*/  @!P0 NANOSLEEP.SYNCS 0x989680 ;  /* 0x009896800000895d */ /* 0x008fea0003900000 */
[----:B------:R1:W3:Y:S02]  /*ff90*/  @!P0 SYNCS.PHASECHK.TRANS64 P0, [R0+URZ], R229 ;  /* 0x000000e5000085a7 */ /* 0x0002e4000800007f */
[----:B-1----:R1:W5:Y:S02]  /*ffa0*/  LDL.LU R0, [R1+0x9c] ;  /* 0x00009c0001007983 */ /* 0x0023640000300800 */
[----:B-1-3--:R-:W-:Y:S05]  /*ffb0*/  @!P0 BRA `(.L_x_25) ;  /* 0xfffffffc00e48947 */ /* 0x00afea000383ffff */
[----:B------:R-:W-:Y:S05]  /*ffc0*/  BRA `(.L_x_24) ;  /* 0xffffff3000987947 */ /* 0x000fea000383ffff */
.L_x_33:
[----:B---3--:R-:W-:-:S04]  /*ffd0*/  IMAD.U32 R25, RZ, RZ, UR17 ;  /* 0x00000011ff197e24 */ /* 0x008fc8000f8e00ff */
[----:B------:R3:W4:Y:S03]  /*ffe0*/  SYNCS.PHASECHK.TRANS64.TRYWAIT P0, [R25+URZ+0x8], R24 ;  /* 0x00000818190075a7 */ /* 0x000726000800017f */
[----:B----4-:R-:W-:Y:S05]  /*fff0*/  @!P0 NANOSLEEP.SYNCS 0x989680 ;  /* 0x009896800000895d */ /* 0x010fea0003900000 */
[----:B------:R-:W4:Y:S02]  /*10000*/  @!P0 SYNCS.PHASECHK.TRANS64 P0, [R25+URZ+0x8], R24 ;  /* 0x00000818190085a7 */ /* 0x000f24000800007f */
[----:B----4-:R-:W-:Y:S05]  /*10010*/  @!P0 BRA `(.L_x_33) ;  /* 0xfffffffc00ec8947 */ /* 0x010fea000383ffff */
[----:B------:R-:W-:Y:S05]  /*10020*/  BRA `(.L_x_319) ;  /* 0xffffff54000c7947 */ /* 0x000fea000383ffff */
.L_x_298:
[----:B------:R-:W-:Y:S01]  /*10030*/  BSSY B1, `(.L_x_320) ;  /* 0x0000006000017945 */ /* 0x000fe20003800000 */
[----:B------:R-:W-:-:S07]  /*10040*/  IMAD.MOV.U32 R2, RZ, RZ, -0x1 ;  /* 0xffffffffff027424 */ /* 0x000fce00078e00ff */
[----:B------:R-:W-:Y:S05]  /*10050*/  WARPSYNC.COLLECTIVE R2, `(.L_x_321) ;  /* 0x00000000020c7348 */ /* 0x000fea0003c00000 */
[----:B------:R-:W-:Y:S02]  /*10060*/  ELECT P1, UR62, PT ;  /* 0x00000000003e782f */ /* 0x000fe40003820000 */
[----:B------:R-:W-:Y:S01]  /*10070*/  MOV R2, UR62 ;  /* 0x0000003e00027c02 */ /* 0x000fe20008000f00 */
[----:B------:R-:W-:Y:S10]  /*10080*/  ENDCOLLECTIVE ;  /* 0x000000000000791b */ /* 0x000ff40003800000 */
.L_x_321:
[----:B------:R-:W-:Y:S05]  /*10090*/  BSYNC B1 ;  /* 0x0000000000017941 */ /* 0x000fea0003800000 */
.L_x_320:
[----:B------:R-:W-:Y:S05]  /*100a0*/  BRA `(.L_x_322) ;  /* 0xffffffec00b87947 */ /* 0x000fea000383ffff */
.L_x_301:
[----:B-1----:R1:W2:Y:S02]  /*100b0*/  SYNCS.PHASECHK.TRANS64.TRYWAIT P1, [R11+URZ+0x20], R4 ;  /* 0x000020040b0075a7 */ /* 0x0022a4000802017f */
[----:B--2---:R-:W-:Y:S05]  /*100c0*/  @!P1 NANOSLEEP.SYNCS 0x989680 ;  /* 0x009896800000995d */ /* 0x004fea0003900000 */
[----:B------:R-:W2:Y:S02]  /*100d0*/  @!P1 SYNCS.PHASECHK.TRANS64 P1, [R11+URZ+0x20], R4 ;  /* 0x000020040b0095a7 */ /* 0x000ea4000802007f */
[----:B--2---:R-:W-:Y:S05]  /*100e0*/  @!P1 BRA `(.L_x_301) ;  /* 0xfffffffc00f09947 */ /* 0x004fea000383ffff */
[----:B------:R-:W-:Y:S05]  /*100f0*/  BRA `(.L_x_323) ;  /* 0xffffffec00f47947 */ /* 0x000fea000383ffff */
.L_x_310:
[----:B------:R-:W-:Y:S01]  /*10100*/  BSSY B0, `(.L_x_324) ;  /* 0x0000006000007945 */ /* 0x000fe20003800000 */
[----:B------:R-:W-:-:S07]  /*10110*/  IMAD.MOV.U32 R2, RZ, RZ, -0x1 ;  /* 0xffffffffff027424 */ /* 0x000fce00078e00ff */
[----:B01----:R-:W-:Y:S05]  /*10120*/  WARPSYNC.COLLECTIVE R2, `(.L_x_325) ;  /* 0x00000000020c7348 */ /* 0x003fea0003c00000 */
[----:B------:R-:W-:Y:S02]  /*10130*/  ELECT P1, UR62, PT ;  /* 0x00000000003e782f */ /* 0x000fe40003820000 */
[----:B------:R-:W-:Y:S01]  /*10140*/  MOV R2, UR62 ;  /* 0x0000003e00027c02 */ /* 0x000fe20008000f00 */
[----:B01----:R-:W-:Y:S10]  /*10150*/  ENDCOLLECTIVE ;  /* 0x000000000000791b */ /* 0x003ff40003800000 */
.L_x_325:
[----:B------:R-:W-:Y:S05]  /*10160*/  BSYNC B0 ;  /* 0x0000000000007941 */ /* 0x000fea0003800000 */
.L_x_324:
[----:B------:R-:W-:Y:S01]  /*10170*/  PLOP3.LUT P0, PT, P1, PT, PT, 0x80, 0x0 ;  /* 0x000000000000781c */ /* 0x000fe20000f0f070 */
[----:B------:R-:W-:-:S12]  /*10180*/  BRA `(.L_x_326) ;  /* 0xfffffff800887947 */ /* 0x000fd8000383ffff */
.L_x_314:
[----:B0-----:R0:W1:Y:S02]  /*10190*/  SYNCS.PHASECHK.TRANS64.TRYWAIT P0, [R7+URZ], R2 ;  /* 0x00000002070075a7 */ /* 0x001064000800017f */
[----:B-1----:R-:W-:Y:S05]  /*101a0*/  @!P0 NANOSLEEP.SYNCS 0x989680 ;  /* 0x009896800000895d */ /* 0x002fea0003900000 */
[----:B------:R-:W1:Y:S02]  /*101b0*/  @!P0 SYNCS.PHASECHK.TRANS64 P0, [R7+URZ], R2 ;  /* 0x00000002070085a7 */ /* 0x000e64000800007f */
[----:B-1----:R-:W-:Y:S05]  /*101c0*/  @!P0 BRA `(.L_x_314) ;  /* 0xfffffffc00f08947 */ /* 0x002fea000383ffff */
[----:B------:R-:W-:Y:S05]  /*101d0*/  BRA `(.L_x_327) ;  /* 0xfffffff800cc7947 */ /* 0x000fea000383ffff */
.L_x_315:
[----:B0-----:R0:W1:Y:S02]  /*101e0*/  SYNCS.PHASECHK.TRANS64.TRYWAIT P0, [R9+URZ], R4 ;  /* 0x00000004090075a7 */ /* 0x001064000800017f */
[----:B-1----:R-:W-:Y:S05]  /*101f0*/  @!P0 NANOSLEEP.SYNCS 0x989680 ;  /* 0x009896800000895d */ /* 0x002fea0003900000 */
[----:B------:R-:W1:Y:S02]  /*10200*/  @!P0 SYNCS.PHASECHK.TRANS64 P0, [R9+URZ], R4 ;  /* 0x00000004090085a7 */ /* 0x000e64000800007f */
[----:B-1----:R-:W-:Y:S05]  /*10210*/  @!P0 BRA `(.L_x_315) ;  /* 0xfffffffc00f08947 */ /* 0x002fea000383ffff */
[----:B------:R-:W-:Y:S05]  /*10220*/  BRA `(.L_x_328) ;  /* 0xfffffff800dc7947 */ /* 0x000fea000383ffff */
.L_x_316:
[----:B-1----:R1:W2:Y:S02]  /*10230*/  SYNCS.PHASECHK.TRANS64.TRYWAIT P0, [R6+URZ], R5 ;  /* 0x00000005060075a7 */ /* 0x0022a4000800017f */
[----:B--2---:R-:W-:Y:S05]  /*10240*/  @!P0 NANOSLEEP.SYNCS 0x989680 ;  /* 0x009896800000895d */ /* 0x004fea0003900000 */
[----:B------:R-:W2:Y:S02]  /*10250*/  @!P0 SYNCS.PHASECHK.TRANS64 P0, [R6+URZ], R5 ;  /* 0x00000005060085a7 */ /* 0x000ea4000800007f */
[----:B--2---:R-:W-:Y:S05]  /*10260*/  @!P0 BRA `(.L_x_316) ;  /* 0xfffffffc00f08947 */ /* 0x004fea000383ffff */
[----:B------:R-:W-:Y:S05]  /*10270*/  BRA `(.L_x_329) ;  /* 0xfffffff800e47947 */ /* 0x000fea000383ffff */
.L_x_330:
[----:B------:R-:W-:-:S00]  /*10280*/  BRA `(.L_x_330) ;  /* 0xfffffffc00fc7947 */ /* 0x000fc0000383ffff */
[----:B------:R-:W-:-:S00]  /*10290*/  NOP ;  /* 0x0000000000007918 */ /* 0x000fc00000000000 */
        /* <DEDUP_REMOVED lines=14> */
.L_x_331:


//--------------------- .nv.shared._ZN7cutlass13device_kernelINS_4gemm6kernel13GemmUniversalIN4cute5tupleIJiiiiEEENS1_10collective13CollectiveMmaINS1_37MainloopSm90TmaGmmaWarpSpecializedFP8ILi4ENS5_IJNS4_1CILi1EEESB_SB_EEENS1_32KernelTmaWarpSpecializedPingpongEEENS5_IJNSA_ILi64EEENSA_ILi256EEENSA_ILi32EEEEEENS_12float_e4m3_tENS5_IJlSB_lEEESJ_SK_NS4_8TiledMMAINS4_8MMA_AtomIJNS4_4SM904GMMA31MMA_64x256x32_F32E4M3E4M3_SS_TNILNSO_7ScaleInE1ELSQ_1EEEEEENS4_6LayoutISC_NS5_IJNSA_ILi0EEESU_SU_EEEEENS5_IJNS4_10UnderscoreESX_SX_EEEEENS4_13SM90_TMA_LOADENS4_14ComposedLayoutINS4_7SwizzleILi1ELi4ELi3EEENS4_18smem_ptr_flag_bitsILi8EEENST_INS5_IJNSA_ILi8EEESH_EEENS5_IJSH_SB_EEEEEEEvNS4_8identityES10_S1A_vS1B_EENS_8epilogue10collective6detail29Sm90TmaWarpSpecializedAdapterINS1E_15DefaultEpilogueISJ_SK_SK_NS1D_6thread17LinearCombinationISJ_Li1EffLNS1I_9ScaleType4KindE0ELNS_15FloatRoundStyleE2ESJ_EENS1_15EpilogueDefaultEEEEEvvEEEEvNT_6ParamsE --------------------------
	.section	.nv.shared._ZN7cutlass13device_kernelINS_4gemm6kernel13GemmUniversalIN4cute5tupleIJiiiiEEENS1_10collective13CollectiveMmaINS1_37MainloopSm90TmaGmmaWarpSpecializedFP8ILi4ENS5_IJNS4_1CILi1EEESB_SB_EEENS1_32KernelTmaWarpSpecializedPingpongEEENS5_IJNSA_ILi64EEENSA_ILi256EEENSA_ILi32EEEEEENS_12float_e4m3_tENS5_IJlSB_lEEESJ_SK_NS4_8TiledMMAINS4_8MMA_AtomIJNS4_4SM904GMMA31MMA_64x256x32_F32E4M3E4M3_SS_TNILNSO_7ScaleInE1ELSQ_1EEEEEENS4_6LayoutISC_NS5_IJNSA_ILi0EEESU_SU_EEEEENS5_IJNS4_10UnderscoreESX_SX_EEEEENS4_13SM90_TMA_LOADENS4_14ComposedLayoutINS4_7SwizzleILi1ELi4ELi3EEENS4_18smem_ptr_flag_bitsILi8EEENST_INS5_IJNSA_ILi8EEESH_EEENS5_IJSH_SB_EEEEEEEvNS4_8identityES10_S1A_vS1B_EENS_8epilogue10collective6detail29Sm90TmaWarpSpecializedAdapterINS1E_15DefaultEpilogueISJ_SK_SK_NS1D_6thread17LinearCombinationISJ_Li1EffLNS1I_9ScaleType4KindE0ELNS_15FloatRoundStyleE2ESJ_EENS1_15EpilogueDefaultEEEEEvvEEEEvNT_6ParamsE,"aw",@nobits
	.sectionflags	@""
	.align	16
	.zero		1024


//--------------------- .nv.shared.reserved.0     --------------------------
	.section	.nv.shared.reserved.0,"aw",@nobits
	.weak		__nv_reservedSMEM_offset_0_alias
	.size		__nv_reservedSMEM_offset_0_alias, 0, 0
	.other		__nv_reservedSMEM_offset_0_alias,@"STO_CUDA_RESERVED_SHARED STV_DEFAULT"
__nv_reservedSMEM_offset_0_alias:
	.zero		0


//--------------------- .nv.global                --------------------------
	.section	.nv.global,"aw",@nobits
.nv.global:
	.type		_ZN40_INTERNAL_180da393_4_k_cu_c9a32e39_157614cute1_E,@object
	.size		_ZN40_INTERNAL_180da393_4_k_cu_c9a32e39_157614cute1_E,(_ZN40_INTERNAL_180da393_4_k_cu_c9a32e39_157614cuda3std3__45__cpo6cbeginE - _ZN40_INTERNAL_180da393_4_k_cu_c9a32e39_157614cute1_E)
_ZN40_INTERNAL_180da393_4_k_cu_c9a32e39_157614cute1_E:
	.zero		1
	.type		_ZN40_INTERNAL_180da393_4_k_cu_c9a32e39_157614cuda3std3__45__cpo6cbeginE,@object
	.size		_ZN40_INTERNAL_180da393_4_k_cu_c9a32e39_157614cuda3std3__45__cpo6cbeginE,(_ZN40_INTERNAL_180da393_4_k_cu_c9a32e39_157614cuda3std3__48in_placeE - _ZN40_INTERNAL_180da393_4_k_cu_c9a32e39_157614cuda3std3__45__cpo6cbeginE)
_ZN40_INTERNAL_180da393_4_k_cu_c9a32e39_157614cuda3std3__45__cpo6cbeginE:
	.zero		1
	.type		_ZN40_INTERNAL_180da393_4_k_cu_c9a32e39_157614cuda3std3__48in_placeE,@object
	.size		_ZN40_INTERNAL_180da393_4_k_cu_c9a32e39_157614cuda3std3__48in_placeE,(_ZN40_INTERNAL_180da393_4_k_cu_c9a32e39_157614cuda3std6ranges3__45__cpo9iter_moveE - _ZN40_INTERNAL_180da393_4_k_cu_c9a32e39_157614cuda3std3__48in_placeE)
_ZN40_INTERNAL_180da393_4_k_cu_c9a32e39_157614cuda3std3__48in_placeE:
	.zero		1
	.type		_ZN40_INTERNAL_180da393_4_k_cu_c9a32e39_157614cuda3std6ranges3__45__cpo9iter_moveE,@object
	.size		_ZN40_INTERNAL_180da393_4_k_cu_c9a32e39_157614cuda3std6ranges3__45__cpo9iter_moveE,(_ZN40_INTERNAL_180da393_4_k_cu_c9a32e39_157614cuda3std3__45__cpo5beginE - _ZN40_INTERNAL_180da393_4_k_cu_c9a32e39_157614cuda3std6ranges3__45__cpo9iter_moveE)
_ZN40_INTERNAL_180da393_4_k_cu_c9a32e39_157614cuda3std6ranges3__45__cpo9iter_moveE:
	.zero		1
	.type		_ZN40_INTERNAL_180da393_4_k_cu_c9a32e39_157614cuda3std3__45__cpo5beginE,@object
	.size		_ZN40_INTERNAL_180da393_4_k_cu_c9a32e39_157614cuda3std3__45__cpo5beginE,(_ZN40_INTERNAL_180da393_4_k_cu_c9a32e39_157614cuda3std3__442_GLOBAL__N__180da393_4_k_cu_c9a32e39_157616ignoreE - _ZN40_INTERNAL_180da393_4_k_cu_c9a32e39_157614cuda3std3__45__cpo5beginE)
_ZN40_INTERNAL_180da393_4_k_cu_c9a32e39_157614cuda3std3__45__cpo5beginE:
	.zero		1
	.type		_ZN40_INTERNAL_180da393_4_k_cu_c9a32e39_157614cuda3std3__442_GLOBAL__N__180da393_4_k_cu_c9a32e39_157616ignoreE,@object
	.size		_ZN40_INTERNAL_180da393_4_k_cu_c9a32e39_157614cuda3std3__442_GLOBAL__N__180da393_4_k_cu_c9a32e39_157616ignoreE,(_ZN40_INTERNAL_180da393_4_k_cu_c9a32e39_157614cute7productE - _ZN40_INTERNAL_180da393_4_k_cu_c9a32e39_157614cuda3std3__442_GLOBAL__N__180da393_4_k_cu_c9a32e39_157616ignoreE)
_ZN40_INTERNAL_180da393_4_k_cu_c9a32e39_157614cuda3std3__442_GLOBAL__N__180da393_4_k_cu_c9a32e39_157616ignoreE:
	.zero		1
	.type		_ZN40_INTERNAL_180da393_4_k_cu_c9a32e39_157614cute7productE,@object
	.size		_ZN40_INTERNAL_180da393_4_k_cu_c9a32e39_157614cute7productE,(_ZN40_INTERNAL_180da393_4_k_cu_c9a32e39_157614cuda3std3__45__cpo3endE - _ZN40_INTERNAL_180da393_4_k_cu_c9a32e39_157614cute7productE)
_ZN40_INTERNAL_180da393_4_k_cu_c9a32e39_157614cute7productE:
	.zero		1
	.type		_ZN40_INTERNAL_180da393_4_k_cu_c9a32e39_157614cuda3std3__45__cpo3endE,@object
	.size		_ZN40_INTERNAL_180da393_4_k_cu_c9a32e39_157614cuda3std3__45__cpo3endE,(_ZN40_INTERNAL_180da393_4_k_cu_c9a32e39_157614cuda3std3__419piecewise_constructE - _ZN40_INTERNAL_180da393_4_k_cu_c9a32e39_157614cuda3std3__45__cpo3endE)
_ZN40_INTERNAL_180da393_4_k_cu_c9a32e39_157614cuda3std3__45__cpo3endE:
	.zero		1
	.type		_ZN40_INTERNAL_180da393_4_k_cu_c9a32e39_157614cuda3std3__419piecewise_constructE,@object
	.size		_ZN40_INTERNAL_180da393_4_k_cu_c9a32e39_157614cuda3std3__419piecewise_constructE,(_ZN40_INTERNAL_180da393_4_k_cu_c9a32e39_157614cuda3std3__45__cpo4cendE - _ZN40_INTERNAL_180da393_4_k_cu_c9a32e39_157614cuda3std3__419piecewise_constructE)
_ZN40_INTERNAL_180da393_4_k_cu_c9a32e39_157614cuda3std3__419piecewise_constructE:
	.zero		1
	.type		_ZN40_INTERNAL_180da393_4_k_cu_c9a32e39_157614cuda3std3__45__cpo4cendE,@object
	.size		_ZN40_INTERNAL_180da393_4_k_cu_c9a32e39_157614cuda3std3__45__cpo4cendE,(_ZN40_INTERNAL_180da393_4_k_cu_c9a32e39_157614cuda3std6ranges3__45__cpo4swapE - _ZN40_INTERNAL_180da393_4_k_cu_c9a32e39_157614cuda3std3__45__cpo4cendE)
_ZN40_INTERNAL_180da393_4_k_cu_c9a32e39_157614cuda3std3__45__cpo4cendE:
	.zero		1
	.type		_ZN40_INTERNAL_180da393_4_k_cu_c9a32e39_157614cuda3std6ranges3__45__cpo4swapE,@object
	.size		_ZN40_INTERNAL_180da393_4_k_cu_c9a32e39_157614cuda3std6ranges3__45__cpo4swapE,(.L_7 - _ZN40_INTERNAL_180da393_4_k_cu_c9a32e39_157614cuda3std6ranges3__45__cpo4swapE)
_ZN40_INTERNAL_180da393_4_k_cu_c9a32e39_157614cuda3std6ranges3__45__cpo4swapE:
	.zero		1
.L_7:


//--------------------- .nv.constant0._ZN7cutlass13device_kernelINS_4gemm6kernel13GemmUniversalIN4cute5tupleIJiiiiEEENS1_10collective13CollectiveMmaINS1_37MainloopSm90TmaGmmaWarpSpecializedFP8ILi4ENS5_IJNS4_1CILi1EEESB_SB_EEENS1_32KernelTmaWarpSpecializedPingpongEEENS5_IJNSA_ILi64EEENSA_ILi256EEENSA_ILi32EEEEEENS_12float_e4m3_tENS5_IJlSB_lEEESJ_SK_NS4_8TiledMMAINS4_8MMA_AtomIJNS4_4SM904GMMA31MMA_64x256x32_F32E4M3E4M3_SS_TNILNSO_7ScaleInE1ELSQ_1EEEEEENS4_6LayoutISC_NS5_IJNSA_ILi0EEESU_SU_EEEEENS5_IJNS4_10UnderscoreESX_SX_EEEEENS4_13SM90_TMA_LOADENS4_14ComposedLayoutINS4_7SwizzleILi1ELi4ELi3EEENS4_18smem_ptr_flag_bitsILi8EEENST_INS5_IJNSA_ILi8EEESH_EEENS5_IJSH_SB_EEEEEEEvNS4_8identityES10_S1A_vS1B_EENS_8epilogue10collective6detail29Sm90TmaWarpSpecializedAdapterINS1E_15DefaultEpilogueISJ_SK_SK_NS1D_6thread17LinearCombinationISJ_Li1EffLNS1I_9ScaleType4KindE0ELNS_15FloatRoundStyleE2ESJ_EENS1_15EpilogueDefaultEEEEEvvEEEEvNT_6ParamsE --------------------------
	.section	.nv.constant0._ZN7cutlass13device_kernelINS_4gemm6kernel13GemmUniversalIN4cute5tupleIJiiiiEEENS1_10collective13CollectiveMmaINS1_37MainloopSm90TmaGmmaWarpSpecializedFP8ILi4ENS5_IJNS4_1CILi1EEESB_SB_EEENS1_32KernelTmaWarpSpecializedPingpongEEENS5_IJNSA_ILi64EEENSA_ILi256EEENSA_ILi32EEEEEENS_12float_e4m3_tENS5_IJlSB_lEEESJ_SK_NS4_8TiledMMAINS4_8MMA_AtomIJNS4_4SM904GMMA31MMA_64x256x32_F32E4M3E4M3_SS_TNILNSO_7ScaleInE1ELSQ_1EEEEEENS4_6LayoutISC_NS5_IJNSA_ILi0EEESU_SU_EEEEENS5_IJNS4_10UnderscoreESX_SX_EEEEENS4_13SM90_TMA_LOADENS4_14ComposedLayoutINS4_7SwizzleILi1ELi4ELi3EEENS4_18smem_ptr_flag_bitsILi8EEENST_INS5_IJNSA_ILi8EEESH_EEENS5_IJSH_SB_EEEEEEEvNS4_8identityES10_S1A_vS1B_EENS_8epilogue10collective6detail29Sm90TmaWarpSpecializedAdapterINS1E_15DefaultEpilogueISJ_SK_SK_NS1D_6thread17LinearCombinationISJ_Li1EffLNS1I_9ScaleType4KindE0ELNS_15FloatRoundStyleE2ESJ_EENS1_15EpilogueDefaultEEEEEvvEEEEvNT_6ParamsE,"a",@progbits
	.sectionflags	@""
	.align	4
.nv.constant0._ZN7cutlass13device_kernelINS_4gemm6kernel13GemmUniversalIN4cute5tupleIJiiiiEEENS1_10collective13CollectiveMmaINS1_37MainloopSm90TmaGmmaWarpSpecializedFP8ILi4ENS5_IJNS4_1CILi1EEESB_SB_EEENS1_32KernelTmaWarpSpecializedPingpongEEENS5_IJNSA_ILi64EEENSA_ILi256EEENSA_ILi32EEEEEENS_12float_e4m3_tENS5_IJlSB_lEEESJ_SK_NS4_8TiledMMAINS4_8MMA_AtomIJNS4_4SM904GMMA31MMA_64x256x32_F32E4M3E4M3_SS_TNILNSO_7ScaleInE1ELSQ_1EEEEEENS4_6LayoutISC_NS5_IJNSA_ILi0EEESU_SU_EEEEENS5_IJNS4_10UnderscoreESX_SX_EEEEENS4_13SM90_TMA_LOADENS4_14ComposedLayoutINS4_7SwizzleILi1ELi4ELi3EEENS4_18smem_ptr_flag_bitsILi8EEENST_INS5_IJNSA_ILi8EEESH_EEENS5_IJSH_SB_EEEEEEEvNS4_8identityES10_S1A_vS1B_EENS_8epilogue10collective6detail29Sm90TmaWarpSpecializedAdapterINS1E_15DefaultEpilogueISJ_SK_SK_NS1D_6thread17LinearCombinationISJ_Li1EffLNS1I_9ScaleType4KindE0ELNS_15FloatRoundStyleE2ESJ_EENS1_15EpilogueDefaultEEEEEvvEEEEvNT_6ParamsE:
	.zero		1664


//--------------------- SYMBOLS --------------------------

	.type		.nv.reservedSmem.offset0,@object
	.size		.nv.reservedSmem.offset0,0x4
